	.target	sm_80

	.elftype	@"ET_EXEC"


//--------------------- .note.nv.tkinfo           --------------------------
	.section	.note.nv.tkinfo,"",@"SHT_NOTE"
	.sectionflags	@"SHF_NOTE_NV_TKINFO"
	.tkinfo
        /*0018*/ 	.word	0x00000002
        /*0030*/ 	.string	""
        /*0030*/ 	.string	"ptxas"
        /*0030*/ 	.string	"Cuda compilation tools, release 13.0, V13.0.88"
        /*0030*/ 	.string	"Build cuda_13.0.r13.0/compiler.36424714_0"
        /*0030*/ 	.string	"-v  -suppress-debug-info  -lineinfo  -arch sm_80 "



//--------------------- .note.nv.cuinfo           --------------------------
	.section	.note.nv.cuinfo,"",@"SHT_NOTE"
	.sectionflags	@"SHF_NOTE_NV_CUINFO"
        /*0018*/ 	.short	0x0002
        /*001a*/ 	.short	0x0050
        /*001c*/ 	.short	0x0082
	.zero		2


//--------------------- .nv.info                  --------------------------
	.section	.nv.info,"",@"SHT_CUDA_INFO"
	.align	4


	//----- nvinfo : EIATTR_REGCOUNT
	.align		4
        /*0000*/ 	.byte	0x04, 0x2f
        /*0002*/ 	.short	(.L_1 - .L_0)
	.align		4
.L_0:
        /*0004*/ 	.word	index@(matmul_kernel)
        /*0008*/ 	.word	0x000000ff


	//----- nvinfo : EIATTR_FRAME_SIZE
	.align		4
.L_1:
        /*000c*/ 	.byte	0x04, 0x11
        /*000e*/ 	.short	(.L_3 - .L_2)
	.align		4
.L_2:
        /*0010*/ 	.word	index@(matmul_kernel)
        /*0014*/ 	.word	0x00000138


	//----- nvinfo : EIATTR_MIN_STACK_SIZE
	.align		4
.L_3:
        /*0018*/ 	.byte	0x04, 0x12
        /*001a*/ 	.short	(.L_5 - .L_4)
	.align		4
.L_4:
        /*001c*/ 	.word	index@(matmul_kernel)
        /*0020*/ 	.word	0x00000138
.L_5:


//--------------------- .nv.info.matmul_kernel    --------------------------
	.section	.nv.info.matmul_kernel,"",@"SHT_CUDA_INFO"
	.sectionflags	@""
	.align	4


	//----- nvinfo : EIATTR_CUDA_API_VERSION
	.align		4
        /*0000*/ 	.byte	0x04, 0x37
        /*0002*/ 	.short	(.L_7 - .L_6)
.L_6:
        /*0004*/ 	.word	0x00000082


	//----- nvinfo : EIATTR_SW2861232_WAR
	.align		4
.L_7:
        /*0008*/ 	.byte	0x01, 0x35
	.zero		2


	//----- nvinfo : EIATTR_PARAM_CBANK
	.align		4
        /*000c*/ 	.byte	0x04, 0x0a
        /*000e*/ 	.short	(.L_9 - .L_8)
	.align		4
.L_8:
        /*0010*/ 	.word	index@(.nv.constant0.matmul_kernel)
        /*0014*/ 	.short	0x0160
        /*0016*/ 	.short	0x0050


	//----- nvinfo : EIATTR_CBANK_PARAM_SIZE
	.align		4
.L_9:
        /*0018*/ 	.byte	0x03, 0x19
        /*001a*/ 	.short	0x0050


	//----- nvinfo : EIATTR_KPARAM_INFO
	.align		4
        /*001c*/ 	.byte	0x04, 0x17
        /*001e*/ 	.short	(.L_11 - .L_10)
.L_10:
        /*0020*/ 	.word	0x00000000
        /*0024*/ 	.short	0x000d
        /*0026*/ 	.short	0x0048
        /*0028*/ 	.byte	0x00, 0xf4, 0x21, 0x00


	//----- nvinfo : EIATTR_KPARAM_INFO
	.align		4
.L_11:
        /*002c*/ 	.byte	0x04, 0x17
        /*002e*/ 	.short	(.L_13 - .L_12)
.L_12:
        /*0030*/ 	.word	0x00000000
        /*0034*/ 	.short	0x000c
        /*0036*/ 	.short	0x0040
        /*0038*/ 	.byte	0x00, 0xf4, 0x21, 0x00


	//----- nvinfo : EIATTR_KPARAM_INFO
	.align		4
.L_13:
        /*003c*/ 	.byte	0x04, 0x17
        /*003e*/ 	.short	(.L_15 - .L_14)
.L_14:
        /*0040*/ 	.word	0x00000000
        /*0044*/ 	.short	0x000b
        /*0046*/ 	.short	0x0038
        /*0048*/ 	.byte	0x00, 0xf0, 0x11, 0x00


	//----- nvinfo : EIATTR_KPARAM_INFO
	.align		4
.L_15:
        /*004c*/ 	.byte	0x04, 0x17
        /*004e*/ 	.short	(.L_17 - .L_16)
.L_16:
        /*0050*/ 	.word	0x00000000
        /*0054*/ 	.short	0x000a
        /*0056*/ 	.short	0x0034
        /*0058*/ 	.byte	0x00, 0xf0, 0x11, 0x00


	//----- nvinfo : EIATTR_KPARAM_INFO
	.align		4
.L_17:
        /*005c*/ 	.byte	0x04, 0x17
        /*005e*/ 	.short	(.L_19 - .L_18)
.L_18:
        /*0060*/ 	.word	0x00000000
        /*0064*/ 	.short	0x0009
        /*0066*/ 	.short	0x0030
        /*0068*/ 	.byte	0x00, 0xf0, 0x11, 0x00


	//----- nvinfo : EIATTR_KPARAM_INFO
	.align		4
.L_19:
        /*006c*/ 	.byte	0x04, 0x17
        /*006e*/ 	.short	(.L_21 - .L_20)
.L_20:
        /*0070*/ 	.word	0x00000000
        /*0074*/ 	.short	0x0008
        /*0076*/ 	.short	0x002c
        /*0078*/ 	.byte	0x00, 0xf0, 0x11, 0x00


	//----- nvinfo : EIATTR_KPARAM_INFO
	.align		4
.L_21:
        /*007c*/ 	.byte	0x04, 0x17
        /*007e*/ 	.short	(.L_23 - .L_22)
.L_22:
        /*0080*/ 	.word	0x00000000
        /*0084*/ 	.short	0x0007
        /*0086*/ 	.short	0x0028
        /*0088*/ 	.byte	0x00, 0xf0, 0x11, 0x00


	//----- nvinfo : EIATTR_KPARAM_INFO
	.align		4
.L_23:
        /*008c*/ 	.byte	0x04, 0x17
        /*008e*/ 	.short	(.L_25 - .L_24)
.L_24:
        /*0090*/ 	.word	0x00000000
        /*0094*/ 	.short	0x0006
        /*0096*/ 	.short	0x0024
        /*0098*/ 	.byte	0x00, 0xf0, 0x11, 0x00


	//----- nvinfo : EIATTR_KPARAM_INFO
	.align		4
.L_25:
        /*009c*/ 	.byte	0x04, 0x17
        /*009e*/ 	.short	(.L_27 - .L_26)
.L_26:
        /*00a0*/ 	.word	0x00000000
        /*00a4*/ 	.short	0x0005
        /*00a6*/ 	.short	0x0020
        /*00a8*/ 	.byte	0x00, 0xf0, 0x11, 0x00


	//----- nvinfo : EIATTR_KPARAM_INFO
	.align		4
.L_27:
        /*00ac*/ 	.byte	0x04, 0x17
        /*00ae*/ 	.short	(.L_29 - .L_28)
.L_28:
        /*00b0*/ 	.word	0x00000000
        /*00b4*/ 	.short	0x0004
        /*00b6*/ 	.short	0x001c
        /*00b8*/ 	.byte	0x00, 0xf0, 0x11, 0x00


	//----- nvinfo : EIATTR_KPARAM_INFO
	.align		4
.L_29:
        /*00bc*/ 	.byte	0x04, 0x17
        /*00be*/ 	.short	(.L_31 - .L_30)
.L_30:
        /*00c0*/ 	.word	0x00000000
        /*00c4*/ 	.short	0x0003
        /*00c6*/ 	.short	0x0018
        /*00c8*/ 	.byte	0x00, 0xf0, 0x11, 0x00


	//----- nvinfo : EIATTR_KPARAM_INFO
	.align		4
.L_31:
        /*00cc*/ 	.byte	0x04, 0x17
        /*00ce*/ 	.short	(.L_33 - .L_32)
.L_32:
        /*00d0*/ 	.word	0x00000000
        /*00d4*/ 	.short	0x0002
        /*00d6*/ 	.short	0x0010
        /*00d8*/ 	.byte	0x00, 0xf4, 0x21, 0x00


	//----- nvinfo : EIATTR_KPARAM_INFO
	.align		4
.L_33:
        /*00dc*/ 	.byte	0x04, 0x17
        /*00de*/ 	.short	(.L_35 - .L_34)
.L_34:
        /*00e0*/ 	.word	0x00000000
        /*00e4*/ 	.short	0x0001
        /*00e6*/ 	.short	0x0008
        /*00e8*/ 	.byte	0x00, 0xf4, 0x21, 0x00


	//----- nvinfo : EIATTR_KPARAM_INFO
	.align		4
.L_35:
        /*00ec*/ 	.byte	0x04, 0x17
        /*00ee*/ 	.short	(.L_37 - .L_36)
.L_36:
        /*00f0*/ 	.word	0x00000000
        /*00f4*/ 	.short	0x0000
        /*00f6*/ 	.short	0x0000
        /*00f8*/ 	.byte	0x00, 0xf4, 0x21, 0x00


	//----- nvinfo : EIATTR_MAXREG_COUNT
	.align		4
.L_37:
        /*00fc*/ 	.byte	0x03, 0x1b
        /*00fe*/ 	.short	0x00ff


	//----- nvinfo : EIATTR_NUM_BARRIERS
	.align		4
        /*0100*/ 	.byte	0x02, 0x4c
        /*0102*/ 	.byte	0x01
	.zero		1


	//----- nvinfo : EIATTR_ANNOTATIONS
	.align		4
        /*0104*/ 	.byte	0x04, 0x55
        /*0106*/ 	.short	(.L_39 - .L_38)


	//   ....[0]....
.L_38:
        /*0108*/ 	.word	0x00000001
        /*010c*/ 	.byte	0xf0, 0x14, 0x00, 0x00, 0x01, 0x00, 0x00, 0x00, 0xe0, 0x6a, 0x00, 0x00, 0x01, 0x00, 0x00, 0x00
        /* <DEDUP_REMOVED lines=113> */
        /*082c*/ 	.byte	0x00, 0xcf, 0x00, 0x00, 0x01, 0x00, 0x00, 0x00, 0xa0, 0xd2, 0x00, 0x00


	//----- nvinfo : EIATTR_MERCURY_ISA_VERSION
	.align		4
.L_39:
        /*0838*/ 	.byte	0x03, 0x5f
        /*083a*/ 	.short	0x0000


	//----- nvinfo : EIATTR_EXIT_INSTR_OFFSETS
	.align		4
        /*083c*/ 	.byte	0x04, 0x1c
        /*083e*/ 	.short	(.L_41 - .L_40)


	//   ....[0]....
.L_40:
        /*0840*/ 	.word	0x0000e230


	//   ....[1]....
        /*0844*/ 	.word	0x0000e250


	//----- nvinfo : EIATTR_REQNTID
	.align		4
.L_41:
        /*0848*/ 	.byte	0x04, 0x10
        /*084a*/ 	.short	(.L_43 - .L_42)
.L_42:
        /*084c*/ 	.word	0x00000080
        /*0850*/ 	.word	0x00000001
        /*0854*/ 	.word	0x00000001
.L_43:


//--------------------- .nv.callgraph             --------------------------
	.section	.nv.callgraph,"",@"SHT_CUDA_CALLGRAPH"
	.align	4
	.sectionentsize	8
	.align		4
        /*0000*/ 	.word	0x00000000
	.align		4
        /*0004*/ 	.word	0xffffffff
	.align		4
        /*0008*/ 	.word	0x00000000
	.align		4
        /*000c*/ 	.word	0xfffffffe
	.align		4
        /*0010*/ 	.word	0x00000000
	.align		4
        /*0014*/ 	.word	0xfffffffd
	.align		4
        /*0018*/ 	.word	0x00000000
	.align		4
        /*001c*/ 	.word	0xfffffffc


//--------------------- .nv.rel.action            --------------------------
	.section	.nv.rel.action,"",@"SHT_CUDA_RELOCINFO"
	.align	8
	.sectionentsize	8
        /*0000*/ 	.byte	0x73, 0x00, 0x00, 0x00, 0x00, 0x00, 0x00, 0x00, 0x00, 0x00, 0x00, 0x11, 0x25, 0x00, 0x05, 0x36


//--------------------- .nv.constant0.matmul_kernel --------------------------
	.section	.nv.constant0.matmul_kernel,"a",@progbits
	.sectionflags	@""
	.align	4
.nv.constant0.matmul_kernel:
	.zero		432


//--------------------- .text.matmul_kernel       --------------------------
	.section	.text.matmul_kernel,"ax",@progbits
	.sectioninfo	@"SHI_REGISTERS=255"
	.align	128
        .global         matmul_kernel
        .type           matmul_kernel,@function
        .size           matmul_kernel,(.L_x_3 - matmul_kernel)
        .other          matmul_kernel,@"STO_CUDA_ENTRY STV_DEFAULT"
matmul_kernel:
.text.matmul_kernel:
[----:B------:R-:W-:Y:S02]  /*0000*/  IMAD.MOV.U32 R1, RZ, RZ, c[0x0][0x28] ;  /* 0x00000a00ff017624 */ /* 0x000fe400078e00ff */
[----:B------:R-:W-:Y:S01]  /*0010*/  IMAD.MOV.U32 R5, RZ, RZ, 0x3f ;  /* 0x0000003fff057424 */ /* 0x000fe200078e00ff */
[----:B------:R-:W1:Y:S01]  /*0020*/  S2R R7, SR_CTAID.X ;  /* 0x0000000000077919 */ /* 0x000e620000002500 */
[----:B------:R-:W-:Y:S01]  /*0030*/  IMAD.MOV.U32 R109, RZ, RZ, 0x7f ;  /* 0x0000007fff6d7424 */ /* 0x000fe200078e00ff */
[----:B------:R-:W-:Y:S01]  /*0040*/  IADD3 R1, R1, -0x138, RZ ;  /* 0xfffffec801017810 */ /* 0x000fe20007ffe0ff */
[----:B------:R-:W-:Y:S01]  /*0050*/  ULDC.64 UR6, c[0x0][0x118] ;  /* 0x0000460000067ab9 */ /* 0x000fe20000000a00 */
[----:B------:R-:W-:Y:S01]  /*0060*/  IADD3 R0, R5, c[0x0][0x17c], RZ ;  /* 0x00005f0005007a10 */ /* 0x000fe20007ffe0ff */
[----:B------:R-:W2:Y:S01]  /*0070*/  S2R R85, SR_TID.X ;  /* 0x0000000000557919 */ /* 0x000ea20000002100 */
[----:B------:R-:W-:Y:S02]  /*0080*/  IADD3 R109, R109, c[0x0][0x180], RZ ;  /* 0x000060006d6d7a10 */ /* 0x000fe40007ffe0ff */
[----:B------:R-:W-:-:S04]  /*0090*/  SHF.R.S32.HI R3, RZ, 0x1f, R0 ;  /* 0x0000001fff037819 */ /* 0x000fc80000011400 */
[----:B------:R-:W-:-:S04]  /*00a0*/  LEA.HI R3, R3, R0, RZ, 0x6 ;  /* 0x0000000003037211 */ /* 0x000fc800078f30ff */
[----:B------:R-:W-:-:S05]  /*00b0*/  SHF.R.S32.HI R3, RZ, 0x6, R3 ;  /* 0x00000006ff037819 */ /* 0x000fca0000011403 */
[----:B------:R-:W-:Y:S01]  /*00c0*/  IMAD.SHL.U32 R4, R3, 0x8, RZ ;  /* 0x0000000803047824 */ /* 0x000fe200078e00ff */
[----:B-1----:R-:W-:-:S04]  /*00d0*/  IABS R8, R7 ;  /* 0x0000000700087213 */ /* 0x002fc80000000000 */
[-C--:B------:R-:W-:Y:S02]  /*00e0*/  IABS R9, R4.reuse ;  /* 0x0000000400097213 */ /* 0x080fe40000000000 */
[----:B------:R-:W-:Y:S02]  /*00f0*/  IABS R10, R4 ;  /* 0x00000004000a7213 */ /* 0x000fe40000000000 */
[----:B------:R-:W1:Y:S01]  /*0100*/  I2F.RP R0, R9 ;  /* 0x0000000900007306 */ /* 0x000e620000209400 */
[----:B--2---:R-:W-:-:S07]  /*0110*/  LOP3.LUT R99, R85, 0x7f, RZ, 0xc0, !PT ;  /* 0x0000007f55637812 */ /* 0x004fce00078ec0ff */
[----:B-1----:R-:W1:Y:S02]  /*0120*/  MUFU.RCP R0, R0 ;  /* 0x0000000000007308 */ /* 0x002e640000001000 */
[----:B-1----:R-:W-:Y:S01]  /*0130*/  IADD3 R2, R0, 0xffffffe, RZ ;  /* 0x0ffffffe00027810 */ /* 0x002fe20007ffe0ff */
[----:B------:R-:W-:Y:S01]  /*0140*/  IMAD.MOV R0, RZ, RZ, -R10 ;  /* 0x000000ffff007224 */ /* 0x000fe200078e0a0a */
[----:B------:R-:W-:-:S04]  /*0150*/  IABS R10, c[0x0][0x178] ;  /* 0x00005e00000a7a13 */ /* 0x000fc80000000000 */
[----:B------:R1:W2:Y:S02]  /*0160*/  F2I.FTZ.U32.TRUNC.NTZ R3, R2 ;  /* 0x0000000200037305 */ /* 0x0002a4000021f000 */
[----:B-1----:R-:W-:Y:S02]  /*0170*/  IMAD.MOV.U32 R2, RZ, RZ, RZ ;  /* 0x000000ffff027224 */ /* 0x002fe400078e00ff */
[----:B--2---:R-:W-:-:S04]  /*0180*/  IMAD.MOV R6, RZ, RZ, -R3 ;  /* 0x000000ffff067224 */ /* 0x004fc800078e0a03 */
[----:B------:R-:W-:Y:S02]  /*0190*/  IMAD R11, R6, R9, RZ ;  /* 0x00000009060b7224 */ /* 0x000fe400078e02ff */
[----:B------:R-:W-:Y:S02]  /*01a0*/  IMAD.MOV.U32 R6, RZ, RZ, R8 ;  /* 0x000000ffff067224 */ /* 0x000fe400078e0008 */
[----:B------:R-:W-:-:S06]  /*01b0*/  IMAD.HI.U32 R3, R3, R11, R2 ;  /* 0x0000000b03037227 */ /* 0x000fcc00078e0002 */
[----:B------:R-:W-:-:S04]  /*01c0*/  IMAD.HI.U32 R3, R3, R6, RZ ;  /* 0x0000000603037227 */ /* 0x000fc800078e00ff */
[----:B------:R-:W-:-:S05]  /*01d0*/  IMAD R0, R3, R0, R6 ;  /* 0x0000000003007224 */ /* 0x000fca00078e0206 */
[----:B------:R-:W-:-:S13]  /*01e0*/  ISETP.GT.U32.AND P1, PT, R9, R0, PT ;  /* 0x000000000900720c */ /* 0x000fda0003f24070 */
[----:B------:R-:W-:Y:S01]  /*01f0*/  @!P1 IMAD.IADD R0, R0, 0x1, -R9 ;  /* 0x0000000100009824 */ /* 0x000fe200078e0a09 */
[----:B------:R-:W-:Y:S02]  /*0200*/  @!P1 IADD3 R3, R3, 0x1, RZ ;  /* 0x0000000103039810 */ /* 0x000fe40007ffe0ff */
[----:B------:R-:W-:Y:S02]  /*0210*/  ISETP.NE.AND P1, PT, R4, RZ, PT ;  /* 0x000000ff0400720c */ /* 0x000fe40003f25270 */
[----:B------:R-:W-:Y:S02]  /*0220*/  ISETP.GE.U32.AND P0, PT, R0, R9, PT ;  /* 0x000000090000720c */ /* 0x000fe40003f06070 */
[----:B------:R-:W-:-:S04]  /*0230*/  LOP3.LUT R0, R7, R4, RZ, 0x3c, !PT ;  /* 0x0000000407007212 */ /* 0x000fc800078e3cff */
[----:B------:R-:W-:Y:S02]  /*0240*/  ISETP.GE.AND P2, PT, R0, RZ, PT ;  /* 0x000000ff0000720c */ /* 0x000fe40003f46270 */
[----:B------:R-:W-:Y:S02]  /*0250*/  IADD3 R0, R5, c[0x0][0x178], RZ ;  /* 0x00005e0005007a10 */ /* 0x000fe40007ffe0ff */
[----:B------:R-:W-:-:S03]  /*0260*/  IABS R5, c[0x0][0x17c] ;  /* 0x00005f0000057a13 */ /* 0x000fc60000000000 */
[----:B------:R-:W-:-:S05]  /*0270*/  @P0 IADD3 R3, R3, 0x1, RZ ;  /* 0x0000000103030810 */ /* 0x000fca0007ffe0ff */
[----:B------:R-:W-:Y:S01]  /*0280*/  IMAD.MOV.U32 R2, RZ, RZ, R3 ;  /* 0x000000ffff027224 */ /* 0x000fe200078e0003 */
[----:B------:R-:W-:-:S03]  /*0290*/  SHF.R.S32.HI R3, RZ, 0x1f, R0 ;  /* 0x0000001fff037819 */ /* 0x000fc60000011400 */
[----:B------:R-:W-:Y:S01]  /*02a0*/  @!P2 IMAD.MOV R2, RZ, RZ, -R2 ;  /* 0x000000ffff02a224 */ /* 0x000fe200078e0a02 */
[----:B------:R-:W-:Y:S02]  /*02b0*/  @!P1 LOP3.LUT R2, RZ, R4, RZ, 0x33, !PT ;  /* 0x00000004ff029212 */ /* 0x000fe400078e33ff */
[----:B------:R-:W-:-:S03]  /*02c0*/  LEA.HI R3, R3, R0, RZ, 0x6 ;  /* 0x0000000003037211 */ /* 0x000fc600078f30ff */
[----:B------:R-:W-:Y:S02]  /*02d0*/  IMAD.SHL.U32 R12, R2, 0x8, RZ ;  /* 0x00000008020c7824 */ /* 0x000fe400078e00ff */
[----:B------:R-:W-:-:S03]  /*02e0*/  IMAD.MOV R2, RZ, RZ, -R2 ;  /* 0x000000ffff027224 */ /* 0x000fc600078e0a02 */
[----:B------:R-:W-:Y:S01]  /*02f0*/  LEA.HI.SX32 R3, R3, -R12, 0x1a ;  /* 0x8000000c03037211 */ /* 0x000fe200078fd2ff */
[----:B------:R-:W-:Y:S02]  /*0300*/  IMAD R14, R4, R2, R7 ;  /* 0x00000002040e7224 */ /* 0x000fe400078e0207 */
[----:B------:R-:W-:Y:S01]  /*0310*/  IMAD.MOV.U32 R2, RZ, RZ, RZ ;  /* 0x000000ffff027224 */ /* 0x000fe200078e00ff */
[----:B------:R-:W-:Y:S01]  /*0320*/  IMNMX R13, R3, 0x8, PT ;  /* 0x00000008030d7817 */ /* 0x000fe20003800200 */
[----:B------:R-:W1:Y:S03]  /*0330*/  I2F.RP R4, R5 ;  /* 0x0000000500047306 */ /* 0x000e660000209400 */
[-C--:B------:R-:W-:Y:S02]  /*0340*/  IABS R9, R13.reuse ;  /* 0x0000000d00097213 */ /* 0x080fe40000000000 */
[----:B------:R-:W-:-:S03]  /*0350*/  IABS R8, R13 ;  /* 0x0000000d00087213 */ /* 0x000fc60000000000 */
[----:B------:R-:W2:Y:S08]  /*0360*/  I2F.RP R0, R9 ;  /* 0x0000000900007306 */ /* 0x000eb00000209400 */
[----:B-1----:R-:W-:Y:S08]  /*0370*/  MUFU.RCP R4, R4 ;  /* 0x0000000400047308 */ /* 0x002ff00000001000 */
[----:B--2---:R-:W1:Y:S02]  /*0380*/  MUFU.RCP R0, R0 ;  /* 0x0000000000007308 */ /* 0x004e640000001000 */
[----:B-1----:R-:W-:-:S02]  /*0390*/  IADD3 R3, R0, 0xffffffe, RZ ;  /* 0x0ffffffe00037810 */ /* 0x002fc40007ffe0ff */
[----:B------:R-:W-:-:S04]  /*03a0*/  IABS R0, R14 ;  /* 0x0000000e00007213 */ /* 0x000fc80000000000 */
[----:B------:R-:W1:Y:S02]  /*03b0*/  F2I.FTZ.U32.TRUNC.NTZ R3, R3 ;  /* 0x0000000300037305 */ /* 0x000e64000021f000 */
[----:B-1----:R-:W-:-:S04]  /*03c0*/  IMAD.MOV R6, RZ, RZ, -R3 ;  /* 0x000000ffff067224 */ /* 0x002fc800078e0a03 */
[----:B------:R-:W-:Y:S02]  /*03d0*/  IMAD R7, R6, R9, RZ ;  /* 0x0000000906077224 */ /* 0x000fe400078e02ff */
[----:B------:R-:W-:Y:S01]  /*03e0*/  IMAD.MOV.U32 R6, RZ, RZ, R10 ;  /* 0x000000ffff067224 */ /* 0x000fe200078e000a */
[----:B------:R-:W-:Y:S01]  /*03f0*/  IADD3 R10, R4, 0xffffffe, RZ ;  /* 0x0ffffffe040a7810 */ /* 0x000fe20007ffe0ff */
[----:B------:R-:W-:Y:S02]  /*0400*/  IMAD.HI.U32 R2, R3, R7, R2 ;  /* 0x0000000703027227 */ /* 0x000fe400078e0002 */
[----:B------:R-:W1:Y:S02]  /*0410*/  I2F.RP R3, R6 ;  /* 0x0000000600037306 */ /* 0x000e640000209400 */
[----:B------:R-:W-:Y:S02]  /*0420*/  IMAD.MOV.U32 R7, RZ, RZ, R0 ;  /* 0x000000ffff077224 */ /* 0x000fe400078e0000 */
[----:B------:R-:W-:-:S02]  /*0430*/  IMAD.MOV R0, RZ, RZ, -R8 ;  /* 0x000000ffff007224 */ /* 0x000fc400078e0a08 */
[----:B------:R-:W-:Y:S02]  /*0440*/  IMAD.HI.U32 R2, R2, R7, RZ ;  /* 0x0000000702027227 */ /* 0x000fe400078e00ff */
[----:B------:R2:W-:Y:S02]  /*0450*/  F2I.FTZ.U32.TRUNC.NTZ R11, R10 ;  /* 0x0000000a000b7305 */ /* 0x0005e4000021f000 */
[----:B------:R-:W-:-:S05]  /*0460*/  IMAD R0, R2, R0, R7 ;  /* 0x0000000002007224 */ /* 0x000fca00078e0207 */
[----:B------:R-:W-:Y:S01]  /*0470*/  ISETP.GT.U32.AND P1, PT, R9, R0, PT ;  /* 0x000000000900720c */ /* 0x000fe20003f24070 */
[----:B-1----:R-:W1:Y:S01]  /*0480*/  MUFU.RCP R3, R3 ;  /* 0x0000000300037308 */ /* 0x002e620000001000 */
[----:B--2---:R-:W-:-:S11]  /*0490*/  IMAD.MOV.U32 R10, RZ, RZ, RZ ;  /* 0x000000ffff0a7224 */ /* 0x004fd600078e00ff */
[----:B------:R-:W-:Y:S01]  /*04a0*/  @!P1 IMAD.IADD R0, R0, 0x1, -R9 ;  /* 0x0000000100009824 */ /* 0x000fe200078e0a09 */
[----:B------:R-:W-:Y:S02]  /*04b0*/  @!P1 IADD3 R2, R2, 0x1, RZ ;  /* 0x0000000102029810 */ /* 0x000fe40007ffe0ff */
[----:B------:R-:W-:Y:S02]  /*04c0*/  ISETP.NE.AND P1, PT, R13, RZ, PT ;  /* 0x000000ff0d00720c */ /* 0x000fe40003f25270 */
[----:B------:R-:W-:Y:S02]  /*04d0*/  ISETP.GE.U32.AND P0, PT, R0, R9, PT ;  /* 0x000000090000720c */ /* 0x000fe40003f06070 */
[----:B------:R-:W-:Y:S02]  /*04e0*/  LOP3.LUT R0, R14, R13, RZ, 0x3c, !PT ;  /* 0x0000000d0e007212 */ /* 0x000fe400078e3cff */
[----:B-1----:R-:W-:Y:S02]  /*04f0*/  IADD3 R8, R3, 0xffffffe, RZ ;  /* 0x0ffffffe03087810 */ /* 0x002fe40007ffe0ff */
[----:B------:R-:W-:-:S02]  /*0500*/  ISETP.GE.AND P2, PT, R0, RZ, PT ;  /* 0x000000ff0000720c */ /* 0x000fc40003f46270 */
[----:B------:R1:W2:Y:S01]  /*0510*/  F2I.FTZ.U32.TRUNC.NTZ R9, R8 ;  /* 0x0000000800097305 */ /* 0x0002a2000021f000 */
[----:B------:R-:W-:-:S04]  /*0520*/  LOP3.LUT R3, R85, 0x3f, RZ, 0xc0, !PT ;  /* 0x0000003f55037812 */ /* 0x000fc800078ec0ff */
[----:B------:R-:W-:Y:S01]  /*0530*/  @P0 IADD3 R2, R2, 0x1, RZ ;  /* 0x0000000102020810 */ /* 0x000fe20007ffe0ff */
[----:B------:R-:W-:Y:S02]  /*0540*/  IMAD.SHL.U32 R7, R3, 0x4, RZ ;  /* 0x0000000403077824 */ /* 0x000fe400078e00ff */
[----:B-1----:R-:W-:Y:S02]  /*0550*/  IMAD.MOV R8, RZ, RZ, -R11 ;  /* 0x000000ffff087224 */ /* 0x002fe400078e0a0b */
[----:B------:R-:W-:Y:S01]  /*0560*/  IMAD.MOV.U32 R4, RZ, RZ, R2 ;  /* 0x000000ffff047224 */ /* 0x000fe200078e0002 */
[----:B------:R-:W-:-:S03]  /*0570*/  SHF.R.S32.HI R2, RZ, 0x6, R85 ;  /* 0x00000006ff027819 */ /* 0x000fc60000011455 */
[----:B------:R-:W-:Y:S01]  /*0580*/  @!P2 IMAD.MOV R4, RZ, RZ, -R4 ;  /* 0x000000ffff04a224 */ /* 0x000fe200078e0a04 */
[----:B------:R-:W-:Y:S01]  /*0590*/  @!P1 LOP3.LUT R4, RZ, R13, RZ, 0x33, !PT ;  /* 0x0000000dff049212 */ /* 0x000fe200078e33ff */
[----:B--2---:R-:W-:Y:S01]  /*05a0*/  IMAD.MOV R15, RZ, RZ, -R9 ;  /* 0x000000ffff0f7224 */ /* 0x004fe200078e0a09 */
[----:B------:R-:W-:-:S03]  /*05b0*/  SGXT R2, R2, 0x1 ;  /* 0x000000010202781a */ /* 0x000fc60000000200 */
[----:B------:R-:W-:Y:S01]  /*05c0*/  IMAD.SHL.U32 R0, R4, 0x40, RZ ;  /* 0x0000004004007824 */ /* 0x000fe200078e00ff */
[----:B------:R-:W-:Y:S01]  /*05d0*/  LOP3.LUT R2, R7, 0x120, R2, 0x78, !PT ;  /* 0x0000012007027812 */ /* 0x000fe200078e7802 */
[----:B------:R-:W-:Y:S02]  /*05e0*/  IMAD R7, R8, R5, RZ ;  /* 0x0000000508077224 */ /* 0x000fe400078e02ff */
[----:B------:R-:W-:Y:S01]  /*05f0*/  IMAD.MOV R4, RZ, RZ, -R4 ;  /* 0x000000ffff047224 */ /* 0x000fe200078e0a04 */
[C---:B------:R-:W-:Y:S01]  /*0600*/  IADD3 R16, R0.reuse, 0x1, RZ ;  /* 0x0000000100107810 */ /* 0x040fe20007ffe0ff */
[----:B------:R-:W-:Y:S01]  /*0610*/  IMAD.HI.U32 R7, R11, R7, R10 ;  /* 0x000000070b077227 */ /* 0x000fe200078e000a */
[C---:B------:R-:W-:Y:S02]  /*0620*/  IADD3 R18, R0.reuse, 0x3f, RZ ;  /* 0x0000003f00127810 */ /* 0x040fe40007ffe0ff */
[----:B------:R-:W-:Y:S01]  /*0630*/  IABS R40, R16 ;  /* 0x0000001000287213 */ /* 0x000fe20000000000 */
[----:B------:R-:W-:Y:S01]  /*0640*/  IMAD R11, R15, R6, RZ ;  /* 0x000000060f0b7224 */ /* 0x000fe200078e02ff */
[----:B------:R-:W-:Y:S01]  /*0650*/  IADD3 R15, R0, 0x3, RZ ;  /* 0x00000003000f7810 */ /* 0x000fe20007ffe0ff */
[----:B------:R-:W-:Y:S01]  /*0660*/  IMAD.MOV.U32 R8, RZ, RZ, RZ ;  /* 0x000000ffff087224 */ /* 0x000fe200078e00ff */
[----:B------:R-:W-:Y:S01]  /*0670*/  ISETP.GE.AND P0, PT, R16, RZ, PT ;  /* 0x000000ff1000720c */ /* 0x000fe20003f06270 */
[----:B------:R-:W-:Y:S01]  /*0680*/  IMAD R10, R13, R4, R14 ;  /* 0x000000040d0a7224 */ /* 0x000fe200078e020e */
[----:B------:R-:W-:Y:S01]  /*0690*/  IADD3 R13, R0, 0x2, RZ ;  /* 0x00000002000d7810 */ /* 0x000fe20007ffe0ff */
[----:B------:R-:W-:Y:S01]  /*06a0*/  IMAD.HI.U32 R4, R9, R11, R8 ;  /* 0x0000000b09047227 */ /* 0x000fe200078e0008 */
[----:B------:R-:W-:-:S02]  /*06b0*/  IABS R14, R18 ;  /* 0x00000012000e7213 */ /* 0x000fc40000000000 */
[----:B------:R-:W-:Y:S01]  /*06c0*/  IABS R42, R13 ;  /* 0x0000000d002a7213 */ /* 0x000fe20000000000 */
[----:B------:R-:W-:Y:S01]  /*06d0*/  IMAD.HI.U32 R9, R7, R40, RZ ;  /* 0x0000002807097227 */ /* 0x000fe200078e00ff */
[C---:B------:R-:W-:Y:S02]  /*06e0*/  IADD3 R16, R0.reuse, 0x4, RZ ;  /* 0x0000000400107810 */ /* 0x040fe40007ffe0ff */
[----:B------:R-:W-:Y:S01]  /*06f0*/  IADD3 R17, R0, 0x5, RZ ;  /* 0x0000000500117810 */ /* 0x000fe20007ffe0ff */
[----:B------:R-:W-:Y:S01]  /*0700*/  IMAD.MOV R9, RZ, RZ, -R9 ;  /* 0x000000ffff097224 */ /* 0x000fe200078e0a09 */
[----:B------:R-:W-:Y:S01]  /*0710*/  IABS R44, R16 ;  /* 0x00000010002c7213 */ /* 0x000fe20000000000 */
[----:B------:R-:W-:Y:S01]  /*0720*/  IMAD.IADD R8, R12, 0x1, R10 ;  /* 0x000000010c087824 */ /* 0x000fe200078e020a */
[----:B------:R-:W-:Y:S01]  /*0730*/  IABS R12, R15 ;  /* 0x0000000f000c7213 */ /* 0x000fe20000000000 */
[----:B------:R-:W-:Y:S01]  /*0740*/  IMAD R40, R5, R9, R40 ;  /* 0x0000000905287224 */ /* 0x000fe200078e0228 */
[----:B------:R-:W-:Y:S01]  /*0750*/  IABS R46, R17 ;  /* 0x00000011002e7213 */ /* 0x000fe20000000000 */
[----:B------:R-:W-:Y:S01]  /*0760*/  IMAD.HI.U32 R9, R7, R42, RZ ;  /* 0x0000002a07097227 */ /* 0x000fe200078e00ff */
[----:B------:R-:W-:-:S02]  /*0770*/  ISETP.GE.AND P5, PT, R13, RZ, PT ;  /* 0x000000ff0d00720c */ /* 0x000fc40003fa6270 */
[----:B------:R-:W-:Y:S01]  /*0780*/  ISETP.GT.U32.AND P1, PT, R5, R40, PT ;  /* 0x000000280500720c */ /* 0x000fe20003f24070 */
[----:B------:R-:W-:Y:S01]  /*0790*/  IMAD.MOV R9, RZ, RZ, -R9 ;  /* 0x000000ffff097224 */ /* 0x000fe200078e0a09 */
[C---:B------:R-:W-:Y:S01]  /*07a0*/  IADD3 R13, R0.reuse, 0x7, RZ ;  /* 0x00000007000d7810 */ /* 0x040fe20007ffe0ff */
[----:B------:R-:W-:Y:S01]  /*07b0*/  IMAD.HI.U32 R11, R7, R14, RZ ;  /* 0x0000000e070b7227 */ /* 0x000fe200078e00ff */
[C---:B------:R-:W-:Y:S02]  /*07c0*/  IADD3 R19, R0.reuse, 0x2e, RZ ;  /* 0x0000002e00137810 */ /* 0x040fe40007ffe0ff */
[----:B------:R-:W-:Y:S01]  /*07d0*/  IABS R48, R13 ;  /* 0x0000000d00307213 */ /* 0x000fe20000000000 */
[----:B------:R-:W-:Y:S01]  /*07e0*/  IMAD R42, R5, R9, R42 ;  /* 0x00000009052a7224 */ /* 0x000fe200078e022a */
[----:B------:R-:W-:Y:S01]  /*07f0*/  IABS R24, R19 ;  /* 0x0000001300187213 */ /* 0x000fe20000000000 */
[----:B------:R-:W-:Y:S01]  /*0800*/  IMAD.HI.U32 R10, R7, R12, RZ ;  /* 0x0000000c070a7227 */ /* 0x000fe200078e00ff */
[----:B------:R-:W-:-:S02]  /*0810*/  IADD3 R21, R0, 0x2f, RZ ;  /* 0x0000002f00157810 */ /* 0x000fc40007ffe0ff */
[C---:B------:R-:W-:Y:S01]  /*0820*/  ISETP.GT.U32.AND P3, PT, R5.reuse, R42, PT ;  /* 0x0000002a0500720c */ /* 0x040fe20003f64070 */
[----:B------:R-:W-:Y:S01]  /*0830*/  IMAD.MOV R11, RZ, RZ, -R11 ;  /* 0x000000ffff0b7224 */ /* 0x000fe200078e0a0b */
[----:B------:R-:W-:Y:S01]  /*0840*/  IABS R26, R21 ;  /* 0x00000015001a7213 */ /* 0x000fe20000000000 */
[----:B------:R-:W-:Y:S01]  /*0850*/  IMAD.MOV R10, RZ, RZ, -R10 ;  /* 0x000000ffff0a7224 */ /* 0x000fe200078e0a0a */
[C---:B------:R-:W-:Y:S01]  /*0860*/  IADD3 R25, R0.reuse, 0x3b, RZ ;  /* 0x0000003b00197810 */ /* 0x040fe20007ffe0ff */
[C---:B------:R-:W-:Y:S01]  /*0870*/  IMAD R73, R5.reuse, R11, R14 ;  /* 0x0000000b05497224 */ /* 0x040fe200078e020e */
[C---:B------:R-:W-:Y:S01]  /*0880*/  IADD3 R11, R0.reuse, 0x6, RZ ;  /* 0x00000006000b7810 */ /* 0x040fe20007ffe0ff */
[----:B------:R-:W-:Y:S01]  /*0890*/  IMAD R43, R5, R10, R12 ;  /* 0x0000000a052b7224 */ /* 0x000fe200078e020c */
[----:B------:R-:W-:Y:S01]  /*08a0*/  IADD3 R14, R0, 0x8, RZ ;  /* 0x00000008000e7810 */ /* 0x000fe20007ffe0ff */
[----:B------:R-:W-:Y:S01]  /*08b0*/  IMAD.HI.U32 R9, R7, R44, RZ ;  /* 0x0000002c07097227 */ /* 0x000fe200078e00ff */
[----:B------:R-:W-:-:S02]  /*08c0*/  ISETP.GT.U32.AND P4, PT, R5, R73, PT ;  /* 0x000000490500720c */ /* 0x000fc40003f84070 */
[C---:B------:R-:W-:Y:S01]  /*08d0*/  ISETP.GT.U32.AND P2, PT, R5.reuse, R43, PT ;  /* 0x0000002b0500720c */ /* 0x040fe20003f44070 */
[----:B------:R-:W-:Y:S01]  /*08e0*/  @!P3 IMAD.IADD R42, R42, 0x1, -R5 ;  /* 0x000000012a2ab824 */ /* 0x000fe200078e0a05 */
[----:B------:R-:W-:Y:S01]  /*08f0*/  IABS R12, R11 ;  /* 0x0000000b000c7213 */ /* 0x000fe20000000000 */
[----:B------:R-:W-:Y:S01]  /*0900*/  IMAD.MOV R9, RZ, RZ, -R9 ;  /* 0x000000ffff097224 */ /* 0x000fe200078e0a09 */
[----:B------:R-:W-:Y:S01]  /*0910*/  IABS R50, R14 ;  /* 0x0000000e00327213 */ /* 0x000fe20000000000 */
[----:B------:R-:W-:Y:S01]  /*0920*/  @!P1 IMAD.IADD R40, R40, 0x1, -R5 ;  /* 0x0000000128289824 */ /* 0x000fe200078e0a05 */
[C---:B------:R-:W-:Y:S01]  /*0930*/  ISETP.GT.U32.AND P3, PT, R5.reuse, R42, PT ;  /* 0x0000002a0500720c */ /* 0x040fe20003f64070 */
[----:B------:R-:W-:Y:S01]  /*0940*/  IMAD R44, R5, R9, R44 ;  /* 0x00000009052c7224 */ /* 0x000fe200078e022c */
[----:B------:R-:W-:Y:S01]  /*0950*/  IABS R108, R25 ;  /* 0x00000019006c7213 */ /* 0x000fe20000000000 */
[----:B------:R-:W-:Y:S01]  /*0960*/  IMAD.HI.U32 R9, R7, R12, RZ ;  /* 0x0000000c07097227 */ /* 0x000fe200078e00ff */
[----:B------:R-:W-:-:S02]  /*0970*/  ISETP.GT.U32.AND P6, PT, R5, R40, PT ;  /* 0x000000280500720c */ /* 0x000fc40003fc4070 */
[C---:B------:R-:W-:Y:S01]  /*0980*/  IADD3 R23, R0.reuse, 0x3a, RZ ;  /* 0x0000003a00177810 */ /* 0x040fe20007ffe0ff */
[----:B------:R-:W-:Y:S01]  /*0990*/  @!P4 IMAD.IADD R73, R73, 0x1, -R5 ;  /* 0x000000014949c824 */ /* 0x000fe200078e0a05 */
[----:B------:R-:W-:Y:S01]  /*09a0*/  IADD3 R29, R0, 0x3d, RZ ;  /* 0x0000003d001d7810 */ /* 0x000fe20007ffe0ff */
[----:B------:R-:W-:Y:S01]  /*09b0*/  IMAD.MOV R9, RZ, RZ, -R9 ;  /* 0x000000ffff097224 */ /* 0x000fe200078e0a09 */
[----:B------:R-:W-:Y:S01]  /*09c0*/  IABS R106, R23 ;  /* 0x00000017006a7213 */ /* 0x000fe20000000000 */
[----:B------:R-:W-:Y:S01]  /*09d0*/  @!P2 IMAD.IADD R43, R43, 0x1, -R5 ;  /* 0x000000012b2ba824 */ /* 0x000fe200078e0a05 */
[C---:B------:R-:W-:Y:S01]  /*09e0*/  ISETP.GT.U32.AND P1, PT, R5.reuse, R73, PT ;  /* 0x000000490500720c */ /* 0x040fe20003f24070 */
[C---:B------:R-:W-:Y:S01]  /*09f0*/  IMAD R47, R5.reuse, R9, R12 ;  /* 0x00000009052f7224 */ /* 0x040fe200078e020c */
[----:B------:R-:W-:Y:S01]  /*0a00*/  ISETP.GT.U32.AND P2, PT, R5, R44, PT ;  /* 0x0000002c0500720c */ /* 0x000fe20003f44070 */
[----:B------:R-:W-:Y:S01]  /*0a10*/  IMAD.HI.U32 R10, R7, R46, RZ ;  /* 0x0000002e070a7227 */ /* 0x000fe200078e00ff */
[----:B------:R-:W-:-:S02]  /*0a20*/  ISETP.GT.U32.AND P4, PT, R5, R43, PT ;  /* 0x0000002b0500720c */ /* 0x000fc40003f84070 */
[----:B------:R-:W-:Y:S01]  /*0a30*/  IADD3 R33, R0, 0x3e, RZ ;  /* 0x0000003e00217810 */ /* 0x000fe20007ffe0ff */
[--C-:B------:R-:W-:Y:S01]  /*0a40*/  @!P3 IMAD.IADD R42, R42, 0x1, -R5.reuse ;  /* 0x000000012a2ab824 */ /* 0x100fe200078e0a05 */
[----:B------:R-:W-:Y:S01]  /*0a50*/  ISETP.GT.U32.AND P3, PT, R5, R47, PT ;  /* 0x0000002f0500720c */ /* 0x000fe20003f64070 */
[----:B------:R-:W-:Y:S01]  /*0a60*/  IMAD.MOV R10, RZ, RZ, -R10 ;  /* 0x000000ffff0a7224 */ /* 0x000fe200078e0a0a */
[----:B------:R-:W-:Y:S01]  /*0a70*/  IABS R112, R29 ;  /* 0x0000001d00707213 */ /* 0x000fe20000000000 */
[--C-:B------:R-:W-:Y:S01]  /*0a80*/  @!P6 IMAD.IADD R40, R40, 0x1, -R5.reuse ;  /* 0x000000012828e824 */ /* 0x100fe200078e0a05 */
[----:B------:R-:W-:Y:S01]  /*0a90*/  ISETP.GE.AND P6, PT, R15, RZ, PT ;  /* 0x000000ff0f00720c */ /* 0x000fe20003fc6270 */
[----:B------:R-:W-:Y:S01]  /*0aa0*/  IMAD R46, R5, R10, R46 ;  /* 0x0000000a052e7224 */ /* 0x000fe200078e022e */
[----:B------:R-:W-:Y:S01]  /*0ab0*/  IADD3 R15, R0, 0xa, RZ ;  /* 0x0000000a000f7810 */ /* 0x000fe20007ffe0ff */
[--C-:B------:R-:W-:Y:S01]  /*0ac0*/  @!P1 IMAD.IADD R73, R73, 0x1, -R5.reuse ;  /* 0x0000000149499824 */ /* 0x100fe200078e0a05 */
[----:B------:R-:W-:Y:S01]  /*0ad0*/  IABS R114, R33 ;  /* 0x0000002100727213 */ /* 0x000fe20000000000 */
[--C-:B------:R-:W-:Y:S01]  /*0ae0*/  @!P4 IMAD.IADD R43, R43, 0x1, -R5.reuse ;  /* 0x000000012b2bc824 */ /* 0x100fe200078e0a05 */
[----:B------:R-:W-:Y:S01]  /*0af0*/  ISETP.GT.U32.AND P1, PT, R5, R46, PT ;  /* 0x0000002e0500720c */ /* 0x000fe20003f24070 */
[----:B------:R-:W-:Y:S01]  /*0b00*/  @!P2 IMAD.IADD R44, R44, 0x1, -R5 ;  /* 0x000000012c2ca824 */ /* 0x000fe200078e0a05 */
[----:B------:R-:W-:Y:S01]  /*0b10*/  ISETP.GE.AND P4, PT, R18, RZ, PT ;  /* 0x000000ff1200720c */ /* 0x000fe20003f86270 */
[----:B------:R-:W-:Y:S01]  /*0b20*/  IMAD.HI.U32 R10, R7, R50, RZ ;  /* 0x00000032070a7227 */ /* 0x000fe200078e00ff */
[----:B------:R-:W-:-:S02]  /*0b30*/  ISETP.GE.AND P2, PT, R16, RZ, PT ;  /* 0x000000ff1000720c */ /* 0x000fc40003f46270 */
[----:B------:R-:W-:Y:S01]  /*0b40*/  IABS R52, R15 ;  /* 0x0000000f00347213 */ /* 0x000fe20000000000 */
[----:B------:R-:W-:Y:S01]  /*0b50*/  @!P3 IMAD.IADD R47, R47, 0x1, -R5 ;  /* 0x000000012f2fb824 */ /* 0x000fe200078e0a05 */
[----:B------:R-:W-:Y:S01]  /*0b60*/  ISETP.GT.U32.AND P3, PT, R5, R44, PT ;  /* 0x0000002c0500720c */ /* 0x000fe20003f64070 */
[----:B------:R-:W-:Y:S01]  /*0b70*/  IMAD.MOV R10, RZ, RZ, -R10 ;  /* 0x000000ffff0a7224 */ /* 0x000fe200078e0a0a */
[C---:B------:R-:W-:Y:S01]  /*0b80*/  IADD3 R16, R0.reuse, 0x1b, RZ ;  /* 0x0000001b00107810 */ /* 0x040fe20007ffe0ff */
[----:B------:R-:W-:Y:S01]  /*0b90*/  IMAD.HI.U32 R9, R7, R48, RZ ;  /* 0x0000003007097227 */ /* 0x000fe200078e00ff */
[C---:B------:R-:W-:Y:S02]  /*0ba0*/  IADD3 R27, R0.reuse, 0x3c, RZ ;  /* 0x0000003c001b7810 */ /* 0x040fe40007ffe0ff */
[----:B------:R-:W-:Y:S01]  /*0bb0*/  IABS R94, R0 ;  /* 0x00000000005e7213 */ /* 0x000fe20000000000 */
[C---:B------:R-:W-:Y:S01]  /*0bc0*/  IMAD R50, R5.reuse, R10, R50 ;  /* 0x0000000a05327224 */ /* 0x040fe200078e0232 */
[----:B------:R-:W-:Y:S01]  /*0bd0*/  IADD3 R10, R0, 0x9, RZ ;  /* 0x00000009000a7810 */ /* 0x000fe20007ffe0ff */
[----:B------:R-:W-:Y:S01]  /*0be0*/  IMAD.MOV R9, RZ, RZ, -R9 ;  /* 0x000000ffff097224 */ /* 0x000fe200078e0a09 */
[----:B------:R-:W-:Y:S01]  /*0bf0*/  IABS R92, R27 ;  /* 0x0000001b005c7213 */ /* 0x000fe20000000000 */
[----:B------:R-:W-:Y:S01]  /*0c00*/  @!P1 IMAD.IADD R46, R46, 0x1, -R5 ;  /* 0x000000012e2e9824 */ /* 0x000fe200078e0a05 */
[----:B------:R-:W-:Y:S01]  /*0c10*/  IABS R12, R10 ;  /* 0x0000000a000c7213 */ /* 0x000fe20000000000 */
[----:B------:R-:W-:Y:S01]  /*0c20*/  @!P4 IMAD.MOV R73, RZ, RZ, -R73 ;  /* 0x000000ffff49c224 */ /* 0x000fe200078e0a49 */
[C---:B------:R-:W-:Y:S01]  /*0c30*/  ISETP.GT.U32.AND P4, PT, R5.reuse, R47, PT ;  /* 0x0000002f0500720c */ /* 0x040fe20003f84070 */
[----:B------:R-:W-:Y:S01]  /*0c40*/  IMAD R48, R5, R9, R48 ;  /* 0x0000000905307224 */ /* 0x000fe200078e0230 */
[----:B------:R-:W-:Y:S01]  /*0c50*/  ISETP.GE.AND P1, PT, R17, RZ, PT ;  /* 0x000000ff1100720c */ /* 0x000fe20003f26270 */
[----:B------:R-:W-:Y:S01]  /*0c60*/  @!P0 IMAD.MOV R40, RZ, RZ, -R40 ;  /* 0x000000ffff288224 */ /* 0x000fe200078e0a28 */
[----:B------:R-:W-:Y:S01]  /*0c70*/  ISETP.GT.U32.AND P0, PT, R5, R46, PT ;  /* 0x0000002e0500720c */ /* 0x000fe20003f04070 */
[----:B------:R-:W-:Y:S01]  /*0c80*/  @!P6 IMAD.MOV R43, RZ, RZ, -R43 ;  /* 0x000000ffff2be224 */ /* 0x000fe200078e0a2b */
[----:B------:R-:W-:Y:S01]  /*0c90*/  ISETP.GE.AND P6, PT, R11, RZ, PT ;  /* 0x000000ff0b00720c */ /* 0x000fe20003fc6270 */
[----:B------:R-:W-:Y:S01]  /*0ca0*/  @!P3 IMAD.IADD R44, R44, 0x1, -R5 ;  /* 0x000000012c2cb824 */ /* 0x000fe200078e0a05 */
[----:B------:R-:W-:Y:S01]  /*0cb0*/  ISETP.GT.U32.AND P3, PT, R5, R50, PT ;  /* 0x000000320500720c */ /* 0x000fe20003f64070 */
[----:B------:R-:W-:Y:S01]  /*0cc0*/  IMAD.HI.U32 R9, R7, R12, RZ ;  /* 0x0000000c07097227 */ /* 0x000fe200078e00ff */
[----:B------:R-:W-:-:S02]  /*0cd0*/  IADD3 R17, R0, 0x2c, RZ ;  /* 0x0000002c00117810 */ /* 0x000fc40007ffe0ff */
[----:B------:R-:W-:Y:S01]  /*0ce0*/  LOP3.LUT R200, R2, 0x40, RZ, 0x3c, !PT ;  /* 0x0000004002c87812 */ /* 0x000fe200078e3cff */
[----:B------:R-:W-:Y:S01]  /*0cf0*/  @!P5 IMAD.MOV R42, RZ, RZ, -R42 ;  /* 0x000000ffff2ad224 */ /* 0x000fe200078e0a2a */
        /* <DEDUP_REMOVED lines=8> */
[----:B------:R-:W-:Y:S01]  /*0d80*/  ISETP.GE.AND P0, PT, R13, RZ, PT ;  /* 0x000000ff0d00720c */ /* 0x000fe20003f06270 */
[----:B------:R-:W-:Y:S01]  /*0d90*/  @!P3 IMAD.IADD R50, R50, 0x1, -R5 ;  /* 0x000000013232b824 */ /* 0x000fe200078e0a05 */
[----:B------:R-:W-:Y:S01]  /*0da0*/  IADD3 R13, R0, 0xd, RZ ;  /* 0x0000000d000d7810 */ /* 0x000fe20007ffe0ff */
[----:B------:R-:W-:Y:S01]  /*0db0*/  @!P6 IMAD.MOV R47, RZ, RZ, -R47 ;  /* 0x000000ffff2fe224 */ /* 0x000fe200078e0a2f */
[C---:B------:R-:W-:Y:S01]  /*0dc0*/  ISETP.GT.U32.AND P6, PT, R5.reuse, R51, PT ;  /* 0x000000330500720c */ /* 0x040fe20003fc4070 */
[----:B------:R-:W-:Y:S01]  /*0dd0*/  @!P5 IMAD.IADD R48, R48, 0x1, -R5 ;  /* 0x000000013030d824 */ /* 0x000fe200078e0a05 */
[----:B------:R-:W-:Y:S01]  /*0de0*/  ISETP.GE.AND P5, PT, R10, RZ, PT ;  /* 0x000000ff0a00720c */ /* 0x000fe20003fa6270 */
[----:B------:R-:W-:Y:S01]  /*0df0*/  @!P1 IMAD.MOV R46, RZ, RZ, -R46 ;  /* 0x000000ffff2e9224 */ /* 0x000fe200078e0a2e */
[----:B------:R-:W-:Y:S01]  /*0e00*/  ISETP.GT.U32.AND P1, PT, R5, R50, PT ;  /* 0x000000320500720c */ /* 0x000fe20003f24070 */
[----:B------:R-:W-:Y:S01]  /*0e10*/  IMAD.HI.U32 R10, R7, R52, RZ ;  /* 0x00000034070a7227 */ /* 0x000fe200078e00ff */
[----:B------:R-:W-:-:S02]  /*0e20*/  IABS R54, R9 ;  /* 0x0000000900367213 */ /* 0x000fc40000000000 */
[----:B------:R-:W-:Y:S01]  /*0e30*/  IABS R56, R13 ;  /* 0x0000000d00387213 */ /* 0x000fe20000000000 */
[----:B------:R-:W-:Y:S01]  /*0e40*/  @!P2 IMAD.MOV R44, RZ, RZ, -R44 ;  /* 0x000000ffff2ca224 */ /* 0x000fe200078e0a2c */
[----:B------:R-:W-:Y:S01]  /*0e50*/  ISETP.GT.U32.AND P2, PT, R5, R48, PT ;  /* 0x000000300500720c */ /* 0x000fe20003f44070 */
[----:B------:R-:W-:Y:S01]  /*0e60*/  IMAD.MOV R10, RZ, RZ, -R10 ;  /* 0x000000ffff0a7224 */ /* 0x000fe200078e0a0a */
[----:B------:R-:W-:Y:S01]  /*0e70*/  ISETP.GE.AND P3, PT, R15, RZ, PT ;  /* 0x000000ff0f00720c */ /* 0x000fe20003f66270 */
[--C-:B------:R-:W-:Y:S01]  /*0e80*/  @!P6 IMAD.IADD R51, R51, 0x1, -R5.reuse ;  /* 0x000000013333e824 */ /* 0x100fe200078e0a05 */
[C---:B------:R-:W-:Y:S01]  /*0e90*/  IADD3 R14, R0.reuse, 0x10, RZ ;  /* 0x00000010000e7810 */ /* 0x040fe20007ffe0ff */
[C---:B------:R-:W-:Y:S01]  /*0ea0*/  IMAD R52, R5.reuse, R10, R52 ;  /* 0x0000000a05347224 */ /* 0x040fe200078e0234 */
[----:B------:R-:W-:Y:S01]  /*0eb0*/  IADD3 R10, R0, 0xc, RZ ;  /* 0x0000000c000a7810 */ /* 0x000fe20007ffe0ff */
[----:B------:R-:W-:Y:S01]  /*0ec0*/  @!P1 IMAD.IADD R50, R50, 0x1, -R5 ;  /* 0x0000000132329824 */ /* 0x000fe200078e0a05 */
[----:B------:R-:W-:Y:S01]  /*0ed0*/  ISETP.GT.U32.AND P6, PT, R5, R51, PT ;  /* 0x000000330500720c */ /* 0x000fe20003fc4070 */
[----:B------:R-:W-:Y:S01]  /*0ee0*/  IMAD.HI.U32 R11, R7, R56, RZ ;  /* 0x00000038070b7227 */ /* 0x000fe200078e00ff */
[----:B------:R-:W-:-:S02]  /*0ef0*/  ISETP.GT.U32.AND P1, PT, R5, R52, PT ;  /* 0x000000340500720c */ /* 0x000fc40003f24070 */
[----:B------:R-:W-:Y:S01]  /*0f00*/  IABS R12, R10 ;  /* 0x0000000a000c7213 */ /* 0x000fe20000000000 */
[----:B------:R-:W-:Y:S01]  /*0f10*/  @!P2 IMAD.IADD R48, R48, 0x1, -R5 ;  /* 0x000000013030a824 */ /* 0x000fe200078e0a05 */
[----:B------:R-:W-:Y:S01]  /*0f20*/  ISETP.GE.AND P2, PT, R9, RZ, PT ;  /* 0x000000ff0900720c */ /* 0x000fe20003f46270 */
[----:B------:R-:W-:Y:S01]  /*0f30*/  IMAD.HI.U32 R9, R7, R54, RZ ;  /* 0x0000003607097227 */ /* 0x000fe200078e00ff */
[----:B------:R-:W-:Y:S02]  /*0f40*/  IADD3 R15, R0, 0x11, RZ ;  /* 0x00000011000f7810 */ /* 0x000fe40007ffe0ff */
[----:B------:R-:W-:Y:S01]  /*0f50*/  IABS R60, R14 ;  /* 0x0000000e003c7213 */ /* 0x000fe20000000000 */
[----:B------:R-:W-:Y:S01]  /*0f60*/  IMAD.MOV R9, RZ, RZ, -R9 ;  /* 0x000000ffff097224 */ /* 0x000fe200078e0a09 */
[----:B------:R-:W-:Y:S01]  /*0f70*/  IABS R62, R15 ;  /* 0x0000000f003e7213 */ /* 0x000fe20000000000 */
[----:B------:R-:W-:Y:S02]  /*0f80*/  IMAD.MOV R11, RZ, RZ, -R11 ;  /* 0x000000ffff0b7224 */ /* 0x000fe400078e0a0b */
[----:B------:R-:W-:Y:S01]  /*0f90*/  @!P0 IMAD.MOV R48, RZ, RZ, -R48 ;  /* 0x000000ffff308224 */ /* 0x000fe200078e0a30 */
[----:B------:R-:W-:Y:S01]  /*0fa0*/  ISETP.GE.AND P0, PT, R10, RZ, PT ;  /* 0x000000ff0a00720c */ /* 0x000fe20003f06270 */
[----:B------:R-:W-:-:S02]  /*0fb0*/  @!P1 IMAD.IADD R52, R52, 0x1, -R5 ;  /* 0x0000000134349824 */ /* 0x000fc400078e0a05 */
[----:B------:R-:W-:Y:S02]  /*0fc0*/  IMAD R54, R5, R9, R54 ;  /* 0x0000000905367224 */ /* 0x000fe400078e0236 */
[----:B------:R-:W-:Y:S01]  /*0fd0*/  @!P6 IMAD.IADD R51, R51, 0x1, -R5 ;  /* 0x000000013333e824 */ /* 0x000fe200078e0a05 */
[C---:B------:R-:W-:Y:S01]  /*0fe0*/  ISETP.GT.U32.AND P1, PT, R5.reuse, R52, PT ;  /* 0x000000340500720c */ /* 0x040fe20003f24070 */
[C---:B------:R-:W-:Y:S01]  /*0ff0*/  IMAD R56, R5.reuse, R11, R56 ;  /* 0x0000000b05387224 */ /* 0x040fe200078e0238 */
[----:B------:R-:W-:Y:S01]  /*1000*/  ISETP.GT.U32.AND P6, PT, R5, R54, PT ;  /* 0x000000360500720c */ /* 0x000fe20003fc4070 */
[----:B------:R-:W-:-:S04]  /*1010*/  IMAD.HI.U32 R10, R7, R12, RZ ;  /* 0x0000000c070a7227 */ /* 0x000fc800078e00ff */
[----:B------:R-:W-:Y:S01]  /*1020*/  @!P5 IMAD.MOV R51, RZ, RZ, -R51 ;  /* 0x000000ffff33d224 */ /* 0x000fe200078e0a33 */
[----:B------:R-:W-:Y:S01]  /*1030*/  ISETP.GT.U32.AND P5, PT, R5, R56, PT ;  /* 0x000000380500720c */ /* 0x000fe20003fa4070 */
[----:B------:R-:W-:Y:S02]  /*1040*/  IMAD.MOV R10, RZ, RZ, -R10 ;  /* 0x000000ffff0a7224 */ /* 0x000fe400078e0a0a */
[----:B------:R-:W-:Y:S01]  /*1050*/  @!P4 IMAD.MOV R50, RZ, RZ, -R50 ;  /* 0x000000ffff32c224 */ /* 0x000fe200078e0a32 */
[----:B------:R-:W-:Y:S01]  /*1060*/  ISETP.GE.AND P4, PT, R13, RZ, PT ;  /* 0x000000ff0d00720c */ /* 0x000fe20003f86270 */
[C---:B------:R-:W-:Y:S01]  /*1070*/  IMAD R55, R5.reuse, R10, R12 ;  /* 0x0000000a05377224 */ /* 0x040fe200078e020c */
[----:B------:R-:W-:Y:S01]  /*1080*/  IADD3 R10, R0, 0xe, RZ ;  /* 0x0000000e000a7810 */ /* 0x000fe20007ffe0ff */
[--C-:B------:R-:W-:Y:S01]  /*1090*/  @!P1 IMAD.IADD R52, R52, 0x1, -R5.reuse ;  /* 0x0000000134349824 */ /* 0x100fe200078e0a05 */
[----:B------:R-:W-:Y:S01]  /*10a0*/  IADD3 R13, R0, 0xf, RZ ;  /* 0x0000000f000d7810 */ /* 0x000fe20007ffe0ff */
[--C-:B------:R-:W-:Y:S01]  /*10b0*/  @!P6 IMAD.IADD R54, R54, 0x1, -R5.reuse ;  /* 0x000000013636e824 */ /* 0x100fe200078e0a05 */
[----:B------:R-:W-:Y:S01]  /*10c0*/  IABS R58, R10 ;  /* 0x0000000a003a7213 */ /* 0x000fe20000000000 */
[----:B------:R-:W-:Y:S01]  /*10d0*/  @!P3 IMAD.MOV R52, RZ, RZ, -R52 ;  /* 0x000000ffff34b224 */ /* 0x000fe200078e0a34 */
[----:B------:R-:W-:Y:S01]  /*10e0*/  ISETP.GE.AND P3, PT, R10, RZ, PT ;  /* 0x000000ff0a00720c */ /* 0x000fe20003f66270 */
[----:B------:R-:W-:Y:S01]  /*10f0*/  @!P5 IMAD.IADD R56, R56, 0x1, -R5 ;  /* 0x000000013838d824 */ /* 0x000fe200078e0a05 */
[----:B------:R-:W-:Y:S01]  /*1100*/  ISETP.GT.U32.AND P6, PT, R5, R54, PT ;  /* 0x000000360500720c */ /* 0x000fe20003fc4070 */
[----:B------:R-:W-:Y:S01]  /*1110*/  IMAD.HI.U32 R9, R7, R58, RZ ;  /* 0x0000003a07097227 */ /* 0x000fe200078e00ff */
[----:B------:R-:W-:-:S02]  /*1120*/  IABS R12, R13 ;  /* 0x0000000d000c7213 */ /* 0x000fc40000000000 */
[C---:B------:R-:W-:Y:S01]  /*1130*/  ISETP.GT.U32.AND P5, PT, R5.reuse, R56, PT ;  /* 0x000000380500720c */ /* 0x040fe20003fa4070 */
[----:B------:R-:W-:Y:S01]  /*1140*/  IMAD.MOV R9, RZ, RZ, -R9 ;  /* 0x000000ffff097224 */ /* 0x000fe200078e0a09 */
[----:B------:R-:W-:Y:S01]  /*1150*/  ISETP.GT.U32.AND P1, PT, R5, R55, PT ;  /* 0x000000370500720c */ /* 0x000fe20003f24070 */
[----:B------:R-:W-:-:S04]  /*1160*/  IMAD.HI.U32 R10, R7, R60, RZ ;  /* 0x0000003c070a7227 */ /* 0x000fc800078e00ff */
[----:B------:R-:W-:Y:S02]  /*1170*/  IMAD R58, R5, R9, R58 ;  /* 0x00000009053a7224 */ /* 0x000fe400078e023a */
[----:B------:R-:W-:-:S04]  /*1180*/  IMAD.HI.U32 R11, R7, R62, RZ ;  /* 0x0000003e070b7227 */ /* 0x000fc800078e00ff */
[----:B------:R-:W-:Y:S02]  /*1190*/  IMAD.MOV R10, RZ, RZ, -R10 ;  /* 0x000000ffff0a7224 */ /* 0x000fe400078e0a0a */
[----:B------:R-:W-:-:S04]  /*11a0*/  IMAD.HI.U32 R9, R7, R12, RZ ;  /* 0x0000000c07097227 */ /* 0x000fc800078e00ff */
[----:B------:R-:W-:Y:S02]  /*11b0*/  IMAD.MOV R11, RZ, RZ, -R11 ;  /* 0x000000ffff0b7224 */ /* 0x000fe400078e0a0b */
[C---:B------:R-:W-:Y:S02]  /*11c0*/  IMAD R60, R5.reuse, R10, R60 ;  /* 0x0000000a053c7224 */ /* 0x040fe400078e023c */
[----:B------:R-:W-:Y:S02]  /*11d0*/  IMAD.MOV R9, RZ, RZ, -R9 ;  /* 0x000000ffff097224 */ /* 0x000fe400078e0a09 */
[--C-:B------:R-:W-:Y:S01]  /*11e0*/  @!P6 IMAD.IADD R54, R54, 0x1, -R5.reuse ;  /* 0x000000013636e824 */ /* 0x100fe200078e0a05 */
[C---:B------:R-:W-:Y:S01]  /*11f0*/  ISETP.GT.U32.AND P6, PT, R5.reuse, R58, PT ;  /* 0x0000003a0500720c */ /* 0x040fe20003fc4070 */
[C---:B------:R-:W-:Y:S01]  /*1200*/  IMAD R62, R5.reuse, R11, R62 ;  /* 0x0000000b053e7224 */ /* 0x040fe200078e023e */
[----:B------:R-:W-:Y:S01]  /*1210*/  IADD3 R11, R0, 0x13, RZ ;  /* 0x00000013000b7810 */ /* 0x000fe20007ffe0ff */
[--C-:B------:R-:W-:Y:S01]  /*1220*/  @!P5 IMAD.IADD R56, R56, 0x1, -R5.reuse ;  /* 0x000000013838d824 */ /* 0x100fe200078e0a05 */
[C---:B------:R-:W-:Y:S01]  /*1230*/  ISETP.GT.U32.AND P5, PT, R5.reuse, R60, PT ;  /* 0x0000003c0500720c */ /* 0x040fe20003fa4070 */
[C---:B------:R-:W-:Y:S01]  /*1240*/  IMAD R59, R5.reuse, R9, R12 ;  /* 0x00000009053b7224 */ /* 0x040fe200078e020c */
[----:B------:R-:W-:Y:S01]  /*1250*/  IADD3 R12, R0, 0x12, RZ ;  /* 0x00000012000c7810 */ /* 0x000fe20007ffe0ff */
[----:B------:R-:W-:Y:S01]  /*1260*/  @!P4 IMAD.MOV R56, RZ, RZ, -R56 ;  /* 0x000000ffff38c224 */ /* 0x000fe200078e0a38 */
[----:B------:R-:W-:Y:S01]  /*1270*/  ISETP.GT.U32.AND P4, PT, R5, R62, PT ;  /* 0x0000003e0500720c */ /* 0x000fe20003f84070 */
[--C-:B------:R-:W-:Y:S01]  /*1280*/  @!P1 IMAD.IADD R55, R55, 0x1, -R5.reuse ;  /* 0x0000000137379824 */ /* 0x100fe200078e0a05 */
[----:B------:R-:W-:Y:S01]  /*1290*/  IABS R10, R12 ;  /* 0x0000000c000a7213 */ /* 0x000fe20000000000 */
[----:B------:R-:W-:Y:S01]  /*12a0*/  @!P2 IMAD.MOV R54, RZ, RZ, -R54 ;  /* 0x000000ffff36a224 */ /* 0x000fe200078e0a36 */
[----:B------:R-:W-:Y:S01]  /*12b0*/  IABS R64, R11 ;  /* 0x0000000b00407213 */ /* 0x000fe20000000000 */
[----:B------:R-:W-:Y:S01]  /*12c0*/  @!P6 IMAD.IADD R58, R58, 0x1, -R5 ;  /* 0x000000013a3ae824 */ /* 0x000fe200078e0a05 */
[----:B------:R-:W-:Y:S01]  /*12d0*/  ISETP.GT.U32.AND P1, PT, R5, R55, PT ;  /* 0x000000370500720c */ /* 0x000fe20003f24070 */
[----:B------:R-:W-:Y:S01]  /*12e0*/  IMAD.HI.U32 R9, R7, R10, RZ ;  /* 0x0000000a07097227 */ /* 0x000fe200078e00ff */
[----:B------:R-:W-:-:S02]  /*12f0*/  ISETP.GT.U32.AND P2, PT, R5, R59, PT ;  /* 0x0000003b0500720c */ /* 0x000fc40003f44070 */
[C---:B------:R-:W-:Y:S01]  /*1300*/  ISETP.GT.U32.AND P6, PT, R5.reuse, R58, PT ;  /* 0x0000003a0500720c */ /* 0x040fe20003fc4070 */
[----:B------:R-:W-:Y:S02]  /*1310*/  @!P5 IMAD.IADD R60, R60, 0x1, -R5 ;  /* 0x000000013c3cd824 */ /* 0x000fe400078e0a05 */
[----:B------:R-:W-:Y:S02]  /*1320*/  IMAD.MOV R9, RZ, RZ, -R9 ;  /* 0x000000ffff097224 */ /* 0x000fe400078e0a09 */
[----:B------:R-:W-:Y:S01]  /*1330*/  @!P4 IMAD.IADD R62, R62, 0x1, -R5 ;  /* 0x000000013e3ec824 */ /* 0x000fe200078e0a05 */
[C---:B------:R-:W-:Y:S01]  /*1340*/  ISETP.GT.U32.AND P4, PT, R5.reuse, R60, PT ;  /* 0x0000003c0500720c */ /* 0x040fe20003f84070 */
[----:B------:R-:W-:Y:S02]  /*1350*/  IMAD R63, R5, R9, R10 ;  /* 0x00000009053f7224 */ /* 0x000fe400078e020a */
[----:B------:R-:W-:-:S04]  /*1360*/  IMAD.HI.U32 R9, R7, R64, RZ ;  /* 0x0000004007097227 */ /* 0x000fc800078e00ff */
[----:B------:R-:W-:Y:S02]  /*1370*/  IMAD.MOV R9, RZ, RZ, -R9 ;  /* 0x000000ffff097224 */ /* 0x000fe400078e0a09 */
[--C-:B------:R-:W-:Y:S01]  /*1380*/  @!P6 IMAD.IADD R58, R58, 0x1, -R5.reuse ;  /* 0x000000013a3ae824 */ /* 0x100fe200078e0a05 */
[----:B------:R-:W-:Y:S01]  /*1390*/  ISETP.GE.AND P6, PT, R15, RZ, PT ;  /* 0x000000ff0f00720c */ /* 0x000fe20003fc6270 */
[----:B------:R-:W-:Y:S01]  /*13a0*/  IMAD R64, R5, R9, R64 ;  /* 0x0000000905407224 */ /* 0x000fe200078e0240 */
[----:B------:R-:W-:Y:S01]  /*13b0*/  IADD3 R15, R0, 0x16, RZ ;  /* 0x00000016000f7810 */ /* 0x000fe20007ffe0ff */
[--C-:B------:R-:W-:Y:S02]  /*13c0*/  @!P4 IMAD.IADD R60, R60, 0x1, -R5.reuse ;  /* 0x000000013c3cc824 */ /* 0x100fe400078e0a05 */
[----:B------:R-:W-:Y:S01]  /*13d0*/  @!P1 IMAD.IADD R55, R55, 0x1, -R5 ;  /* 0x0000000137379824 */ /* 0x000fe200078e0a05 */
[C---:B------:R-:W-:Y:S01]  /*13e0*/  ISETP.GT.U32.AND P4, PT, R5.reuse, R64, PT ;  /* 0x000000400500720c */ /* 0x040fe20003f84070 */
[----:B------:R-:W-:Y:S01]  /*13f0*/  @!P3 IMAD.MOV R58, RZ, RZ, -R58 ;  /* 0x000000ffff3ab224 */ /* 0x000fe200078e0a3a */
[----:B------:R-:W-:Y:S01]  /*1400*/  ISETP.GT.U32.AND P3, PT, R5, R62, PT ;  /* 0x0000003e0500720c */ /* 0x000fe20003f64070 */
[----:B------:R-:W-:Y:S01]  /*1410*/  @!P0 IMAD.MOV R55, RZ, RZ, -R55 ;  /* 0x000000ffff378224 */ /* 0x000fe200078e0a37 */
[----:B------:R-:W-:Y:S01]  /*1420*/  ISETP.GE.AND P0, PT, R14, RZ, PT ;  /* 0x000000ff0e00720c */ /* 0x000fe20003f06270 */
[----:B------:R-:W-:Y:S01]  /*1430*/  @!P2 IMAD.IADD R59, R59, 0x1, -R5 ;  /* 0x000000013b3ba824 */ /* 0x000fe200078e0a05 */
[----:B------:R-:W-:Y:S01]  /*1440*/  IADD3 R14, R0, 0x15, RZ ;  /* 0x00000015000e7810 */ /* 0x000fe20007ffe0ff */
[----:B------:R-:W-:Y:S01]  /*1450*/  IMAD R37, R8, 0x40, R3 ;  /* 0x0000004008257824 */ /* 0x000fe200078e0203 */
[----:B------:R-:W-:-:S02]  /*1460*/  ISETP.GE.AND P2, PT, R12, RZ, PT ;  /* 0x000000ff0c00720c */ /* 0x000fc40003f46270 */
[----:B------:R-:W-:Y:S02]  /*1470*/  ISETP.GT.U32.AND P5, PT, R5, R59, PT ;  /* 0x0000003b0500720c */ /* 0x000fe40003fa4070 */
[----:B------:R-:W-:Y:S01]  /*1480*/  IABS R12, R14 ;  /* 0x0000000e000c7213 */ /* 0x000fe20000000000 */
[--C-:B------:R-:W-:Y:S01]  /*1490*/  @!P4 IMAD.IADD R64, R64, 0x1, -R5.reuse ;  /* 0x000000014040c824 */ /* 0x100fe200078e0a05 */
[----:B------:R-:W-:Y:S01]  /*14a0*/  ISETP.GE.AND P1, PT, R13, RZ, PT ;  /* 0x000000ff0d00720c */ /* 0x000fe20003f26270 */
[----:B------:R-:W-:Y:S01]  /*14b0*/  @!P3 IMAD.IADD R62, R62, 0x1, -R5 ;  /* 0x000000013e3eb824 */ /* 0x000fe200078e0a05 */
[----:B------:R-:W-:Y:S01]  /*14c0*/  IADD3 R13, R0, 0x14, RZ ;  /* 0x00000014000d7810 */ /* 0x000fe20007ffe0ff */
[----:B------:R-:W-:Y:S01]  /*14d0*/  IMAD.HI.U32 R10, R7, R12, RZ ;  /* 0x0000000c070a7227 */ /* 0x000fe200078e00ff */
[----:B------:R-:W-:Y:S01]  /*14e0*/  IABS R68, R15 ;  /* 0x0000000f00447213 */ /* 0x000fe20000000000 */
[----:B------:R1:W-:Y:S01]  /*14f0*/  STL [R1+0x11c], R37 ;  /* 0x00011c2501007387 */ /* 0x0003e20000100800 */
[----:B------:R-:W-:Y:S01]  /*1500*/  IABS R66, R13 ;  /* 0x0000000d00427213 */ /* 0x000fe20000000000 */
[----:B------:R-:W-:Y:S01]  /*1510*/  IMAD.MOV R10, RZ, RZ, -R10 ;  /* 0x000000ffff0a7224 */ /* 0x000fe200078e0a0a */
[----:B------:R-:W-:Y:S01]  /*1520*/  ISETP.GE.AND P3, PT, R11, RZ, PT ;  /* 0x000000ff0b00720c */ /* 0x000fe20003f66270 */
[----:B------:R-:W-:Y:S01]  /*1530*/  IMAD.HI.U32 R11, R7, R68, RZ ;  /* 0x00000044070b7227 */ /* 0x000fe200078e00ff */
[----:B------:R-:W-:-:S02]  /*1540*/  ISETP.GT.U32.AND P4, PT, R5, R64, PT ;  /* 0x000000400500720c */ /* 0x000fc40003f84070 */
[----:B------:R-:W-:Y:S01]  /*1550*/  SHF.R.U32.HI R3, RZ, 0x6, R85 ;  /* 0x00000006ff037819 */ /* 0x000fe20000011655 */
[----:B------:R-:W-:Y:S01]  /*1560*/  @!P5 IMAD.IADD R59, R59, 0x1, -R5 ;  /* 0x000000013b3bd824 */ /* 0x000fe200078e0a05 */
[----:B------:R-:W-:Y:S01]  /*1570*/  ISETP.GT.U32.AND P5, PT, R5, R63, PT ;  /* 0x0000003f0500720c */ /* 0x000fe20003fa4070 */
[----:B------:R-:W-:Y:S01]  /*1580*/  IMAD.HI.U32 R9, R7, R66, RZ ;  /* 0x0000004207097227 */ /* 0x000fe200078e00ff */
[----:B------:R-:W-:-:S03]  /*1590*/  SGXT.U32 R3, R3, 0x1 ;  /* 0x000000010303781a */ /* 0x000fc60000000000 */
[----:B------:R-:W-:Y:S01]  /*15a0*/  IMAD.MOV R11, RZ, RZ, -R11 ;  /* 0x000000ffff0b7224 */ /* 0x000fe200078e0a0b */
[----:B------:R-:W-:Y:S01]  /*15b0*/  LOP3.LUT R39, R3, 0x4, RZ, 0xfc, !PT ;  /* 0x0000000403277812 */ /* 0x000fe200078efcff */
[----:B------:R-:W-:Y:S01]  /*15c0*/  IMAD R67, R5, R10, R12 ;  /* 0x0000000a05437224 */ /* 0x000fe200078e020c */
[C---:B------:R-:W-:Y:S01]  /*15d0*/  LOP3.LUT R111, R3.reuse, 0x18, RZ, 0xfc, !PT ;  /* 0x00000018036f7812 */ /* 0x040fe200078efcff */
[----:B------:R-:W-:Y:S01]  /*15e0*/  IMAD.MOV R9, RZ, RZ, -R9 ;  /* 0x000000ffff097224 */ /* 0x000fe200078e0a09 */
[----:B------:R-:W-:Y:S01]  /*15f0*/  LOP3.LUT R123, R3, 0x1c, RZ, 0xfc, !PT ;  /* 0x0000001c037b7812 */ /* 0x000fe200078efcff */
[C---:B------:R-:W-:Y:S01]  /*1600*/  IMAD R68, R5.reuse, R11, R68 ;  /* 0x0000000b05447224 */ /* 0x040fe200078e0244 */
[----:B------:R-:W-:Y:S01]  /*1610*/  IADD3 R11, R0, 0x17, RZ ;  /* 0x00000017000b7810 */ /* 0x000fe20007ffe0ff */
[----:B------:R-:W-:Y:S01]  /*1620*/  @!P6 IMAD.MOV R62, RZ, RZ, -R62 ;  /* 0x000000ffff3ee224 */ /* 0x000fe200078e0a3e */
[C---:B------:R-:W-:Y:S01]  /*1630*/  ISETP.GT.U32.AND P6, PT, R5.reuse, R67, PT ;  /* 0x000000430500720c */ /* 0x040fe20003fc4070 */
[C---:B------:R-:W-:Y:S01]  /*1640*/  IMAD R66, R5.reuse, R9, R66 ;  /* 0x0000000905427224 */ /* 0x040fe200078e0242 */
[----:B------:R-:W-:Y:S01]  /*1650*/  IABS R70, R11 ;  /* 0x0000000b00467213 */ /* 0x000fe20000000000 */
[--C-:B------:R-:W-:Y:S01]  /*1660*/  @!P4 IMAD.IADD R64, R64, 0x1, -R5.reuse ;  /* 0x000000014040c824 */ /* 0x100fe200078e0a05 */
[C---:B------:R-:W-:Y:S01]  /*1670*/  ISETP.GT.U32.AND P4, PT, R5.reuse, R68, PT ;  /* 0x000000440500720c */ /* 0x040fe20003f84070 */
[----:B------:R-:W-:Y:S01]  /*1680*/  @!P0 IMAD.MOV R60, RZ, RZ, -R60 ;  /* 0x000000ffff3c8224 */ /* 0x000fe200078e0a3c */
[----:B------:R-:W-:Y:S01]  /*1690*/  ISETP.GT.U32.AND P0, PT, R5, R66, PT ;  /* 0x000000420500720c */ /* 0x000fe20003f04070 */
[----:B------:R-:W-:Y:S01]  /*16a0*/  @!P5 IMAD.IADD R63, R63, 0x1, -R5 ;  /* 0x000000013f3fd824 */ /* 0x000fe200078e0a05 */
[----:B------:R-:W-:Y:S01]  /*16b0*/  ISETP.GE.AND P5, PT, R13, RZ, PT ;  /* 0x000000ff0d00720c */ /* 0x000fe20003fa6270 */
[----:B------:R-:W-:Y:S01]  /*16c0*/  IMAD.HI.U32 R9, R7, R70, RZ ;  /* 0x0000004607097227 */ /* 0x000fe200078e00ff */
[----:B------:R-:W-:-:S02]  /*16d0*/  IADD3 R13, R0, 0x18, RZ ;  /* 0x00000018000d7810 */ /* 0x000fc40007ffe0ff */
[----:B------:R-:W-:Y:S01]  /*16e0*/  LOP3.LUT R127, R3, 0x20, RZ, 0xfc, !PT ;  /* 0x00000020037f7812 */ /* 0x000fe200078efcff */
[----:B------:R-:W-:Y:S01]  /*16f0*/  @!P6 IMAD.IADD R67, R67, 0x1, -R5 ;  /* 0x000000014343e824 */ /* 0x000fe200078e0a05 */
[----:B------:R-:W-:Y:S01]  /*1700*/  IABS R12, R13 ;  /* 0x0000000d000c7213 */ /* 0x000fe20000000000 */
[----:B------:R-:W-:Y:S01]  /*1710*/  IMAD.MOV R10, RZ, RZ, -R9 ;  /* 0x000000ffff0a7224 */ /* 0x000fe200078e0a09 */
[----:B------:R-:W-:Y:S01]  /*1720*/  LOP3.LUT R204, R3, 0x24, RZ, 0xfc, !PT ;  /* 0x0000002403cc7812 */ /* 0x000fe200078efcff */
[----:B------:R-:W-:Y:S01]  /*1730*/  @!P4 IMAD.IADD R68, R68, 0x1, -R5 ;  /* 0x000000014444c824 */ /* 0x000fe200078e0a05 */
[----:B------:R-:W-:Y:S01]  /*1740*/  ISETP.GT.U32.AND P4, PT, R5, R67, PT ;  /* 0x000000430500720c */ /* 0x000fe20003f84070 */
[----:B------:R-:W-:Y:S01]  /*1750*/  IMAD.HI.U32 R9, R7, R12, RZ ;  /* 0x0000000c07097227 */ /* 0x000fe200078e00ff */
[C---:B------:R-:W-:Y:S02]  /*1760*/  LOP3.LUT R209, R3.reuse, 0x28, RZ, 0xfc, !PT ;  /* 0x0000002803d17812 */ /* 0x040fe400078efcff */
[----:B------:R-:W-:Y:S01]  /*1770*/  LOP3.LUT R222, R3, 0x30, RZ, 0xfc, !PT ;  /* 0x0000003003de7812 */ /* 0x000fe200078efcff */
[----:B------:R-:W-:Y:S01]  /*1780*/  @!P1 IMAD.MOV R59, RZ, RZ, -R59 ;  /* 0x000000ffff3b9224 */ /* 0x000fe200078e0a3b */
[----:B------:R-:W-:Y:S01]  /*1790*/  ISETP.GT.U32.AND P1, PT, R5, R63, PT ;  /* 0x0000003f0500720c */ /* 0x000fe20003f24070 */
[----:B------:R-:W-:Y:S01]  /*17a0*/  @!P0 IMAD.IADD R66, R66, 0x1, -R5 ;  /* 0x0000000142428824 */ /* 0x000fe200078e0a05 */
[----:B------:R-:W-:Y:S01]  /*17b0*/  ISETP.GE.AND P0, PT, R15, RZ, PT ;  /* 0x000000ff0f00720c */ /* 0x000fe20003f06270 */
[----:B------:R-:W-:Y:S01]  /*17c0*/  IMAD.MOV R9, RZ, RZ, -R9 ;  /* 0x000000ffff097224 */ /* 0x000fe200078e0a09 */
[----:B------:R-:W-:Y:S01]  /*17d0*/  IADD3 R15, R0, 0x1a, RZ ;  /* 0x0000001a000f7810 */ /* 0x000fe20007ffe0ff */
[C---:B------:R-:W-:Y:S01]  /*17e0*/  IMAD R70, R5.reuse, R10, R70 ;  /* 0x0000000a05467224 */ /* 0x040fe200078e0246 */
[C---:B------:R-:W-:Y:S01]  /*17f0*/  ISETP.GT.U32.AND P6, PT, R5.reuse, R66, PT ;  /* 0x000000420500720c */ /* 0x040fe20003fc4070 */
[----:B------:R-:W-:Y:S01]  /*1800*/  IMAD R71, R5, R9, R12 ;  /* 0x0000000905477224 */ /* 0x000fe200078e020c */
[----:B------:R-:W-:Y:S01]  /*1810*/  IABS R74, R15 ;  /* 0x0000000f004a7213 */ /* 0x000fe20000000000 */
[--C-:B------:R-:W-:Y:S01]  /*1820*/  @!P4 IMAD.IADD R67, R67, 0x1, -R5.reuse ;  /* 0x000000014343c824 */ /* 0x100fe200078e0a05 */
[----:B------:R-:W-:Y:S01]  /*1830*/  IABS R12, R16 ;  /* 0x00000010000c7213 */ /* 0x000fe20000000000 */
[----:B------:R-:W-:Y:S01]  /*1840*/  @!P3 IMAD.MOV R64, RZ, RZ, -R64 ;  /* 0x000000ffff40b224 */ /* 0x000fe200078e0a40 */
[----:B------:R-:W-:Y:S01]  /*1850*/  ISETP.GT.U32.AND P4, PT, R5, R71, PT ;  /* 0x000000470500720c */ /* 0x000fe20003f84070 */
[----:B------:R-:W-:Y:S01]  /*1860*/  @!P1 IMAD.IADD R63, R63, 0x1, -R5 ;  /* 0x000000013f3f9824 */ /* 0x000fe200078e0a05 */
[----:B------:R-:W-:Y:S01]  /*1870*/  ISETP.GE.AND P1, PT, R14, RZ, PT ;  /* 0x000000ff0e00720c */ /* 0x000fe20003f26270 */
[----:B------:R-:W-:Y:S01]  /*1880*/  IMAD R116, R3, c[0x0][0x188], RZ ;  /* 0x0000620003747a24 */ /* 0x000fe200078e02ff */
[----:B------:R-:W-:Y:S01]  /*1890*/  IADD3 R14, R0, 0x19, RZ ;  /* 0x00000019000e7810 */ /* 0x000fe20007ffe0ff */
[----:B------:R-:W-:Y:S01]  /*18a0*/  @!P2 IMAD.MOV R63, RZ, RZ, -R63 ;  /* 0x000000ffff3fa224 */ /* 0x000fe200078e0a3f */
[----:B------:R-:W-:Y:S01]  /*18b0*/  ISETP.GT.U32.AND P2, PT, R5, R68, PT ;  /* 0x000000440500720c */ /* 0x000fe20003f44070 */
[----:B------:R-:W-:Y:S01]  /*18c0*/  @!P6 IMAD.IADD R66, R66, 0x1, -R5 ;  /* 0x000000014242e824 */ /* 0x000fe200078e0a05 */
[----:B------:R-:W-:-:S02]  /*18d0*/  IABS R72, R14 ;  /* 0x0000000e00487213 */ /* 0x000fc40000000000 */
[----:B------:R-:W-:Y:S01]  /*18e0*/  ISETP.GT.U32.AND P6, PT, R5, R70, PT ;  /* 0x000000460500720c */ /* 0x000fe20003fc4070 */
[----:B------:R-:W-:Y:S01]  /*18f0*/  @!P5 IMAD.MOV R66, RZ, RZ, -R66 ;  /* 0x000000ffff42d224 */ /* 0x000fe200078e0a42 */
[----:B------:R-:W-:Y:S01]  /*1900*/  LOP3.LUT R248, R3, 0x38, RZ, 0xfc, !PT ;  /* 0x0000003803f87812 */ /* 0x000fe200078efcff */
[----:B------:R-:W-:Y:S01]  /*1910*/  IMAD.HI.U32 R9, R7, R72, RZ ;  /* 0x0000004807097227 */ /* 0x000fe200078e00ff */
[C---:B------:R-:W-:Y:S02]  /*1920*/  LOP3.LUT R215, R3.reuse, 0x2c, RZ, 0xfc, !PT ;  /* 0x0000002c03d77812 */ /* 0x040fe400078efcff */
[----:B------:R-:W-:Y:S01]  /*1930*/  LOP3.LUT R244, R3, 0x40, RZ, 0xfc, !PT ;  /* 0x0000004003f47812 */ /* 0x000fe200078efcff */
[----:B------:R-:W-:Y:S01]  /*1940*/  @!P4 IMAD.IADD R71, R71, 0x1, -R5 ;  /* 0x000000014747c824 */ /* 0x000fe200078e0a05 */
[C---:B------:R-:W-:Y:S01]  /*1950*/  LOP3.LUT R234, R3.reuse, 0x34, RZ, 0xfc, !PT ;  /* 0x0000003403ea7812 */ /* 0x040fe200078efcff */
[----:B------:R-:W-:Y:S01]  /*1960*/  IMAD.MOV R10, RZ, RZ, -R9 ;  /* 0x000000ffff0a7224 */ /* 0x000fe200078e0a09 */
[----:B------:R-:W-:Y:S01]  /*1970*/  LOP3.LUT R246, R3, 0x3c, RZ, 0xfc, !PT ;  /* 0x0000003c03f67812 */ /* 0x000fe200078efcff */
[----:B------:R-:W-:Y:S01]  /*1980*/  IMAD.HI.U32 R9, R7, R74, RZ ;  /* 0x0000004a07097227 */ /* 0x000fe200078e00ff */
[----:B------:R-:W-:-:S02]  /*1990*/  ISETP.GT.U32.AND P3, PT, R5, R71, PT ;  /* 0x000000470500720c */ /* 0x000fc40003f64070 */
[----:B------:R-:W-:Y:S01]  /*19a0*/  LOP3.LUT R242, R3, 0x44, RZ, 0xfc, !PT ;  /* 0x0000004403f27812 */ /* 0x000fe200078efcff */
[----:B------:R-:W-:Y:S01]  /*19b0*/  @!P6 IMAD.IADD R70, R70, 0x1, -R5 ;  /* 0x000000014646e824 */ /* 0x000fe200078e0a05 */
[----:B------:R-:W-:Y:S01]  /*19c0*/  ISETP.GE.AND P6, PT, R13, RZ, PT ;  /* 0x000000ff0d00720c */ /* 0x000fe20003fc6270 */
[C---:B------:R-:W-:Y:S01]  /*19d0*/  IMAD R72, R5.reuse, R10, R72 ;  /* 0x0000000a05487224 */ /* 0x040fe200078e0248 */
[----:B------:R-:W-:Y:S01]  /*19e0*/  IADD3 R13, R0, 0x1f, RZ ;  /* 0x0000001f000d7810 */ /* 0x000fe20007ffe0ff */
[----:B------:R-:W-:Y:S01]  /*19f0*/  IMAD.MOV R10, RZ, RZ, -R9 ;  /* 0x000000ffff0a7224 */ /* 0x000fe200078e0a09 */
[----:B------:R-:W-:Y:S01]  /*1a00*/  ISETP.GT.U32.AND P4, PT, R5, R70, PT ;  /* 0x000000460500720c */ /* 0x000fe20003f84070 */
[----:B------:R-:W-:Y:S01]  /*1a10*/  IMAD.HI.U32 R9, R7, R12, RZ ;  /* 0x0000000c07097227 */ /* 0x000fe200078e00ff */
[----:B------:R-:W-:Y:S02]  /*1a20*/  ISETP.GT.U32.AND P5, PT, R5, R72, PT ;  /* 0x000000480500720c */ /* 0x000fe40003fa4070 */
[C---:B------:R-:W-:Y:S01]  /*1a30*/  LOP3.LUT R240, R3.reuse, 0x48, RZ, 0xfc, !PT ;  /* 0x0000004803f07812 */ /* 0x040fe200078efcff */
[----:B------:R-:W-:Y:S01]  /*1a40*/  IMAD.MOV R9, RZ, RZ, -R9 ;  /* 0x000000ffff097224 */ /* 0x000fe200078e0a09 */
[----:B------:R-:W-:Y:S01]  /*1a50*/  LOP3.LUT R238, R3, 0x4c, RZ, 0xfc, !PT ;  /* 0x0000004c03ee7812 */ /* 0x000fe200078efcff */
[--C-:B------:R-:W-:Y:S01]  /*1a60*/  @!P3 IMAD.IADD R71, R71, 0x1, -R5.reuse ;  /* 0x000000014747b824 */ /* 0x100fe200078e0a05 */
[----:B------:R-:W-:Y:S01]  /*1a70*/  LOP3.LUT R233, R3, 0x50, RZ, 0xfc, !PT ;  /* 0x0000005003e97812 */ /* 0x000fe200078efcff */
[----:B------:R-:W-:Y:S01]  /*1a80*/  IMAD R75, R5, R9, R12 ;  /* 0x00000009054b7224 */ /* 0x000fe200078e020c */
[----:B------:R-:W-:Y:S01]  /*1a90*/  LOP3.LUT R231, R3, 0x54, RZ, 0xfc, !PT ;  /* 0x0000005403e77812 */ /* 0x000fe200078efcff */
[----:B------:R-:W-:Y:S01]  /*1aa0*/  @!P2 IMAD.IADD R68, R68, 0x1, -R5 ;  /* 0x000000014444a824 */ /* 0x000fe200078e0a05 */
[----:B------:R-:W-:Y:S01]  /*1ab0*/  ISETP.GE.AND P2, PT, R11, RZ, PT ;  /* 0x000000ff0b00720c */ /* 0x000fe20003f46270 */
[----:B------:R-:W-:Y:S01]  /*1ac0*/  @!P6 IMAD.MOV R71, RZ, RZ, -R71 ;  /* 0x000000ffff47e224 */ /* 0x000fe200078e0a47 */
[C---:B------:R-:W-:Y:S01]  /*1ad0*/  ISETP.GT.U32.AND P6, PT, R5.reuse, R75, PT ;  /* 0x0000004b0500720c */ /* 0x040fe20003fc4070 */
[--C-:B------:R-:W-:Y:S01]  /*1ae0*/  @!P5 IMAD.IADD R72, R72, 0x1, -R5.reuse ;  /* 0x000000014848d824 */ /* 0x100fe200078e0a05 */
[C---:B------:R-:W-:Y:S01]  /*1af0*/  IADD3 R11, R0.reuse, 0x1e, RZ ;  /* 0x0000001e000b7810 */ /* 0x040fe20007ffe0ff */
[C---:B------:R-:W-:Y:S01]  /*1b00*/  IMAD R74, R5.reuse, R10, R74 ;  /* 0x0000000a054a7224 */ /* 0x040fe200078e024a */
[----:B------:R-:W-:Y:S01]  /*1b10*/  IADD3 R10, R0, 0x1c, RZ ;  /* 0x0000001c000a7810 */ /* 0x000fe20007ffe0ff */
[----:B------:R-:W-:Y:S01]  /*1b20*/  @!P4 IMAD.IADD R70, R70, 0x1, -R5 ;  /* 0x000000014646c824 */ /* 0x000fe200078e0a05 */
[C---:B------:R-:W-:Y:S01]  /*1b30*/  ISETP.GT.U32.AND P5, PT, R5.reuse, R72, PT ;  /* 0x000000480500720c */ /* 0x040fe20003fa4070 */
[----:B------:R-:W-:Y:S01]  /*1b40*/  @!P1 IMAD.MOV R67, RZ, RZ, -R67 ;  /* 0x000000ffff439224 */ /* 0x000fe200078e0a43 */
[----:B------:R-:W-:Y:S01]  /*1b50*/  IABS R76, R10 ;  /* 0x0000000a004c7213 */ /* 0x000fe20000000000 */
[----:B------:R-:W-:Y:S01]  /*1b60*/  @!P0 IMAD.MOV R68, RZ, RZ, -R68 ;  /* 0x000000ffff448224 */ /* 0x000fe200078e0a44 */
[----:B------:R-:W-:Y:S01]  /*1b70*/  ISETP.GT.U32.AND P3, PT, R5, R74, PT ;  /* 0x0000004a0500720c */ /* 0x000fe20003f64070 */
[----:B------:R-:W-:Y:S01]  /*1b80*/  @!P2 IMAD.MOV R70, RZ, RZ, -R70 ;  /* 0x000000ffff46a224 */ /* 0x000fe200078e0a46 */
[----:B------:R-:W-:Y:S01]  /*1b90*/  ISETP.GE.AND P2, PT, R10, RZ, PT ;  /* 0x000000ff0a00720c */ /* 0x000fe20003f46270 */
[----:B------:R-:W-:Y:S01]  /*1ba0*/  @!P6 IMAD.IADD R75, R75, 0x1, -R5 ;  /* 0x000000014b4be824 */ /* 0x000fe200078e0a05 */
[----:B------:R-:W-:Y:S01]  /*1bb0*/  IADD3 R10, R0, 0x1d, RZ ;  /* 0x0000001d000a7810 */ /* 0x000fe20007ffe0ff */
[----:B------:R-:W-:Y:S01]  /*1bc0*/  IMAD.HI.U32 R9, R7, R76, RZ ;  /* 0x0000004c07097227 */ /* 0x000fe200078e00ff */
[----:B------:R-:W-:-:S02]  /*1bd0*/  ISETP.GE.AND P1, PT, R14, RZ, PT ;  /* 0x000000ff0e00720c */ /* 0x000fc40003f26270 */
[----:B------:R-:W-:Y:S01]  /*1be0*/  IABS R12, R10 ;  /* 0x0000000a000c7213 */ /* 0x000fe20000000000 */
[----:B------:R-:W-:Y:S01]  /*1bf0*/  IMAD.MOV R9, RZ, RZ, -R9 ;  /* 0x000000ffff097224 */ /* 0x000fe200078e0a09 */
[----:B------:R-:W-:Y:S01]  /*1c00*/  IABS R78, R11 ;  /* 0x0000000b004e7213 */ /* 0x000fe20000000000 */
[----:B------:R-:W-:Y:S01]  /*1c10*/  @!P5 IMAD.IADD R72, R72, 0x1, -R5 ;  /* 0x000000014848d824 */ /* 0x000fe200078e0a05 */
[C---:B------:R-:W-:Y:S01]  /*1c20*/  ISETP.GT.U32.AND P6, PT, R5.reuse, R75, PT ;  /* 0x0000004b0500720c */ /* 0x040fe20003fc4070 */
[----:B------:R-:W-:Y:S01]  /*1c30*/  IMAD R76, R5, R9, R76 ;  /* 0x00000009054c7224 */ /* 0x000fe200078e024c */
[----:B------:R-:W-:Y:S01]  /*1c40*/  ISETP.GE.AND P4, PT, R16, RZ, PT ;  /* 0x000000ff1000720c */ /* 0x000fe20003f86270 */
[----:B------:R-:W-:Y:S01]  /*1c50*/  IMAD.HI.U32 R9, R7, R12, RZ ;  /* 0x0000000c07097227 */ /* 0x000fe200078e00ff */
[----:B------:R-:W-:Y:S02]  /*1c60*/  ISETP.GE.AND P5, PT, R10, RZ, PT ;  /* 0x000000ff0a00720c */ /* 0x000fe40003fa6270 */
[----:B------:R-:W-:Y:S01]  /*1c70*/  ISETP.GE.AND P0, PT, R15, RZ, PT ;  /* 0x000000ff0f00720c */ /* 0x000fe20003f06270 */
[----:B------:R-:W-:Y:S01]  /*1c80*/  IMAD.HI.U32 R10, R7, R78, RZ ;  /* 0x0000004e070a7227 */ /* 0x000fe200078e00ff */
[----:B------:R-:W-:-:S02]  /*1c90*/  IABS R14, R13 ;  /* 0x0000000d000e7213 */ /* 0x000fc40000000000 */
[----:B------:R-:W-:Y:S01]  /*1ca0*/  IADD3 R15, R0, 0x27, RZ ;  /* 0x00000027000f7810 */ /* 0x000fe20007ffe0ff */
[----:B------:R-:W-:Y:S01]  /*1cb0*/  @!P3 IMAD.IADD R74, R74, 0x1, -R5 ;  /* 0x000000014a4ab824 */ /* 0x000fe200078e0a05 */
[----:B------:R-:W-:Y:S01]  /*1cc0*/  LOP3.LUT R229, R3, 0x58, RZ, 0xfc, !PT ;  /* 0x0000005803e57812 */ /* 0x000fe200078efcff */
[----:B------:R-:W-:Y:S01]  /*1cd0*/  IMAD.MOV R9, RZ, RZ, -R9 ;  /* 0x000000ffff097224 */ /* 0x000fe200078e0a09 */
[----:B------:R-:W-:Y:S01]  /*1ce0*/  IABS R28, R15 ;  /* 0x0000000f001c7213 */ /* 0x000fe20000000000 */
[----:B------:R-:W-:Y:S01]  /*1cf0*/  IMAD.MOV R10, RZ, RZ, -R10 ;  /* 0x000000ffff0a7224 */ /* 0x000fe200078e0a0a */
[C---:B------:R-:W-:Y:S01]  /*1d00*/  ISETP.GT.U32.AND P3, PT, R5.reuse, R74, PT ;  /* 0x0000004a0500720c */ /* 0x040fe20003f64070 */
[----:B------:R-:W-:Y:S01]  /*1d10*/  @!P1 IMAD.MOV R72, RZ, RZ, -R72 ;  /* 0x000000ffff489224 */ /* 0x000fe200078e0a48 */
[C---:B------:R-:W-:Y:S01]  /*1d20*/  ISETP.GT.U32.AND P1, PT, R5.reuse, R76, PT ;  /* 0x0000004c0500720c */ /* 0x040fe20003f24070 */
[----:B------:R-:W-:Y:S01]  /*1d30*/  IMAD R77, R5, R9, R12 ;  /* 0x00000009054d7224 */ /* 0x000fe200078e020c */
[----:B------:R-:W-:Y:S01]  /*1d40*/  LOP3.LUT R224, R3, 0x60, RZ, 0xfc, !PT ;  /* 0x0000006003e07812 */ /* 0x000fe200078efcff */
[----:B------:R-:W-:Y:S01]  /*1d50*/  IMAD R78, R5, R10, R78 ;  /* 0x0000000a054e7224 */ /* 0x000fe200078e024e */
[----:B------:R-:W-:Y:S01]  /*1d60*/  LOP3.LUT R218, R3, 0x68, RZ, 0xfc, !PT ;  /* 0x0000006803da7812 */ /* 0x000fe200078efcff */
[----:B------:R-:W-:Y:S01]  /*1d70*/  @!P6 IMAD.IADD R75, R75, 0x1, -R5 ;  /* 0x000000014b4be824 */ /* 0x000fe200078e0a05 */
[----:B------:R-:W-:Y:S01]  /*1d80*/  ISETP.GT.U32.AND P6, PT, R5, R77, PT ;  /* 0x0000004d0500720c */ /* 0x000fe20003fc4070 */
[----:B------:R-:W-:Y:S01]  /*1d90*/  IMAD.HI.U32 R9, R7, R14, RZ ;  /* 0x0000000e07097227 */ /* 0x000fe200078e00ff */
[----:B------:R-:W-:-:S02]  /*1da0*/  LOP3.LUT R227, R3, 0x5c, RZ, 0xfc, !PT ;  /* 0x0000005c03e37812 */ /* 0x000fc400078efcff */
[----:B------:R-:W-:Y:S01]  /*1db0*/  LOP3.LUT R214, R3, 0x70, RZ, 0xfc, !PT ;  /* 0x0000007003d67812 */ /* 0x000fe200078efcff */
[----:B------:R-:W-:Y:S01]  /*1dc0*/  @!P4 IMAD.MOV R75, RZ, RZ, -R75 ;  /* 0x000000ffff4bc224 */ /* 0x000fe200078e0a4b */
[----:B------:R-:W-:Y:S01]  /*1dd0*/  ISETP.GT.U32.AND P4, PT, R5, R78, PT ;  /* 0x0000004e0500720c */ /* 0x000fe20003f84070 */
[--C-:B------:R-:W-:Y:S01]  /*1de0*/  @!P3 IMAD.IADD R74, R74, 0x1, -R5.reuse ;  /* 0x000000014a4ab824 */ /* 0x100fe200078e0a05 */
[----:B------:R-:W-:Y:S01]  /*1df0*/  ISETP.GE.AND P3, PT, R11, RZ, PT ;  /* 0x000000ff0b00720c */ /* 0x000fe20003f66270 */
[--C-:B------:R-:W-:Y:S01]  /*1e00*/  @!P1 IMAD.IADD R76, R76, 0x1, -R5.reuse ;  /* 0x000000014c4c9824 */ /* 0x100fe200078e0a05 */
[C---:B------:R-:W-:Y:S01]  /*1e10*/  IADD3 R11, R0.reuse, 0x20, RZ ;  /* 0x00000020000b7810 */ /* 0x040fe20007ffe0ff */
[----:B------:R-:W-:Y:S01]  /*1e20*/  @!P0 IMAD.MOV R74, RZ, RZ, -R74 ;  /* 0x000000ffff4a8224 */ /* 0x000fe200078e0a4a */
[----:B------:R-:W-:Y:S01]  /*1e30*/  ISETP.GE.AND P0, PT, R13, RZ, PT ;  /* 0x000000ff0d00720c */ /* 0x000fe20003f06270 */
[----:B------:R-:W-:Y:S01]  /*1e40*/  @!P6 IMAD.IADD R77, R77, 0x1, -R5 ;  /* 0x000000014d4de824 */ /* 0x000fe200078e0a05 */
[----:B------:R-:W-:Y:S01]  /*1e50*/  ISETP.GT.U32.AND P1, PT, R5, R76, PT ;  /* 0x0000004c0500720c */ /* 0x000fe20003f24070 */
[----:B------:R-:W-:Y:S01]  /*1e60*/  IMAD.MOV R9, RZ, RZ, -R9 ;  /* 0x000000ffff097224 */ /* 0x000fe200078e0a09 */
[----:B------:R-:W-:-:S02]  /*1e70*/  IADD3 R13, R0, 0x21, RZ ;  /* 0x00000021000d7810 */ /* 0x000fc40007ffe0ff */
[----:B------:R-:W-:Y:S01]  /*1e80*/  IABS R36, R11 ;  /* 0x0000000b00247213 */ /* 0x000fe20000000000 */
[----:B------:R-:W-:Y:S01]  /*1e90*/  @!P4 IMAD.IADD R78, R78, 0x1, -R5 ;  /* 0x000000014e4ec824 */ /* 0x000fe200078e0a05 */
[----:B------:R-:W-:Y:S01]  /*1ea0*/  IABS R38, R13 ;  /* 0x0000000d00267213 */ /* 0x000fe20000000000 */
[C---:B------:R-:W-:Y:S01]  /*1eb0*/  IMAD R79, R5.reuse, R9, R14 ;  /* 0x00000009054f7224 */ /* 0x040fe200078e020e */
[----:B------:R-:W-:Y:S01]  /*1ec0*/  ISETP.GT.U32.AND P6, PT, R5, R77, PT ;  /* 0x0000004d0500720c */ /* 0x000fe20003fc4070 */
[----:B------:R-:W-:Y:S01]  /*1ed0*/  IMAD.HI.U32 R9, R7, R36, RZ ;  /* 0x0000002407097227 */ /* 0x000fe200078e00ff */
[----:B------:R-:W-:Y:S02]  /*1ee0*/  ISETP.GT.U32.AND P4, PT, R5, R78, PT ;  /* 0x0000004e0500720c */ /* 0x000fe40003f84070 */
[----:B------:R-:W-:Y:S01]  /*1ef0*/  IADD3 R14, R0, 0x22, RZ ;  /* 0x00000022000e7810 */ /* 0x000fe20007ffe0ff */
[----:B------:R-:W-:Y:S01]  /*1f00*/  IMAD.HI.U32 R10, R7, R38, RZ ;  /* 0x00000026070a7227 */ /* 0x000fe200078e00ff */
[----:B------:R-:W-:-:S02]  /*1f10*/  LOP3.LUT R221, R3, 0x64, RZ, 0xfc, !PT ;  /* 0x0000006403dd7812 */ /* 0x000fc400078efcff */
[----:B------:R-:W-:Y:S01]  /*1f20*/  IABS R12, R14 ;  /* 0x0000000e000c7213 */ /* 0x000fe20000000000 */
[----:B------:R-:W-:Y:S01]  /*1f30*/  IMAD.MOV R9, RZ, RZ, -R9 ;  /* 0x000000ffff097224 */ /* 0x000fe200078e0a09 */
[----:B------:R-:W-:Y:S01]  /*1f40*/  LOP3.LUT R216, R3, 0x6c, RZ, 0xfc, !PT ;  /* 0x0000006c03d87812 */ /* 0x000fe200078efcff */
[--C-:B------:R-:W-:Y:S01]  /*1f50*/  @!P1 IMAD.IADD R76, R76, 0x1, -R5.reuse ;  /* 0x000000014c4c9824 */ /* 0x100fe200078e0a05 */
[----:B------:R-:W-:Y:S01]  /*1f60*/  ISETP.GT.U32.AND P1, PT, R5, R79, PT ;  /* 0x0000004f0500720c */ /* 0x000fe20003f24070 */
[----:B------:R-:W-:Y:S01]  /*1f70*/  IMAD.MOV R10, RZ, RZ, -R10 ;  /* 0x000000ffff0a7224 */ /* 0x000fe200078e0a0a */
[----:B------:R-:W-:Y:S01]  /*1f80*/  LOP3.LUT R212, R3, 0x74, RZ, 0xfc, !PT ;  /* 0x0000007403d47812 */ /* 0x000fe200078efcff */
[----:B------:R-:W-:Y:S01]  /*1f90*/  IMAD R36, R5, R9, R36 ;  /* 0x0000000905247224 */ /* 0x000fe200078e0224 */
[----:B------:R-:W-:Y:S01]  /*1fa0*/  IADD3 R9, R0, 0x23, RZ ;  /* 0x0000002300097810 */ /* 0x000fe20007ffe0ff */
[--C-:B------:R-:W-:Y:S01]  /*1fb0*/  @!P6 IMAD.IADD R77, R77, 0x1, -R5.reuse ;  /* 0x000000014d4de824 */ /* 0x100fe200078e0a05 */
[----:B------:R-:W-:Y:S01]  /*1fc0*/  ISETP.GE.AND P6, PT, R13, RZ, PT ;  /* 0x000000ff0d00720c */ /* 0x000fe20003fc6270 */
[C---:B------:R-:W-:Y:S01]  /*1fd0*/  IMAD R38, R5.reuse, R10, R38 ;  /* 0x0000000a05267224 */ /* 0x040fe200078e0226 */
[----:B------:R-:W-:Y:S01]  /*1fe0*/  IABS R34, R9 ;  /* 0x0000000900227213 */ /* 0x000fe20000000000 */
[----:B------:R-:W-:Y:S01]  /*1ff0*/  @!P4 IMAD.IADD R78, R78, 0x1, -R5 ;  /* 0x000000014e4ec824 */ /* 0x000fe200078e0a05 */
[C---:B------:R-:W-:Y:S01]  /*2000*/  ISETP.GT.U32.AND P4, PT, R5.reuse, R36, PT ;  /* 0x000000240500720c */ /* 0x040fe20003f84070 */
[----:B------:R-:W-:Y:S01]  /*2010*/  @!P5 IMAD.MOV R77, RZ, RZ, -R77 ;  /* 0x000000ffff4dd224 */ /* 0x000fe200078e0a4d */
[----:B------:R-:W-:Y:S01]  /*2020*/  ISETP.GT.U32.AND P5, PT, R5, R38, PT ;  /* 0x000000260500720c */ /* 0x000fe20003fa4070 */
[----:B------:R-:W-:Y:S01]  /*2030*/  @!P1 IMAD.IADD R79, R79, 0x1, -R5 ;  /* 0x000000014f4f9824 */ /* 0x000fe200078e0a05 */
[----:B------:R-:W-:Y:S01]  /*2040*/  IADD3 R13, R0, 0x25, RZ ;  /* 0x00000025000d7810 */ /* 0x000fe20007ffe0ff */
[----:B------:R-:W-:Y:S01]  /*2050*/  @!P2 IMAD.MOV R76, RZ, RZ, -R76 ;  /* 0x000000ffff4ca224 */ /* 0x000fe200078e0a4c */
[----:B------:R-:W-:Y:S01]  /*2060*/  ISETP.GE.AND P2, PT, R11, RZ, PT ;  /* 0x000000ff0b00720c */ /* 0x000fe20003f46270 */
[----:B------:R-:W-:Y:S01]  /*2070*/  IMAD.HI.U32 R11, R7, R12, RZ ;  /* 0x0000000c070b7227 */ /* 0x000fe200078e00ff */
[----:B------:R-:W-:-:S02]  /*2080*/  ISETP.GT.U32.AND P1, PT, R5, R79, PT ;  /* 0x0000004f0500720c */ /* 0x000fc40003f24070 */
[C---:B------:R-:W-:Y:S01]  /*2090*/  LOP3.LUT R208, R3.reuse, 0x78, RZ, 0xfc, !PT ;  /* 0x0000007803d07812 */ /* 0x040fe200078efcff */
[----:B------:R-:W-:Y:S01]  /*20a0*/  IMAD.MOV R11, RZ, RZ, -R11 ;  /* 0x000000ffff0b7224 */ /* 0x000fe200078e0a0b */
[----:B------:R-:W-:Y:S01]  /*20b0*/  LOP3.LUT R89, R3, 0x2, RZ, 0xfc, !PT ;  /* 0x0000000203597812 */ /* 0x000fe200078efcff */
[--C-:B------:R-:W-:Y:S01]  /*20c0*/  @!P4 IMAD.IADD R36, R36, 0x1, -R5.reuse ;  /* 0x000000012424c824 */ /* 0x100fe200078e0a05 */
[----:B------:R-:W-:Y:S01]  /*20d0*/  ISETP.GE.AND P4, PT, R9, RZ, PT ;  /* 0x000000ff0900720c */ /* 0x000fe20003f86270 */
[----:B------:R-:W-:Y:S01]  /*20e0*/  @!P5 IMAD.IADD R38, R38, 0x1, -R5 ;  /* 0x000000012626d824 */ /* 0x000fe200078e0a05 */
[----:B------:R-:W-:Y:S01]  /*20f0*/  LOP3.LUT R87, R3, 0x6, RZ, 0xfc, !PT ;  /* 0x0000000603577812 */ /* 0x000fe200078efcff */
[----:B------:R-:W-:Y:S01]  /*2100*/  IMAD.HI.U32 R9, R7, R34, RZ ;  /* 0x0000002207097227 */ /* 0x000fe200078e00ff */
[----:B------:R-:W-:Y:S02]  /*2110*/  ISETP.GT.U32.AND P5, PT, R5, R36, PT ;  /* 0x000000240500720c */ /* 0x000fe40003fa4070 */
[----:B------:R-:W-:Y:S01]  /*2120*/  LOP3.LUT R205, R3, 0x7c, RZ, 0xfc, !PT ;  /* 0x0000007c03cd7812 */ /* 0x000fe200078efcff */
[----:B------:R-:W-:Y:S01]  /*2130*/  IMAD R35, R5, R11, R12 ;  /* 0x0000000b05237224 */ /* 0x000fe200078e020c */
[----:B------:R-:W-:Y:S01]  /*2140*/  IADD3 R11, R0, 0x24, RZ ;  /* 0x00000024000b7810 */ /* 0x000fe20007ffe0ff */
[----:B------:R-:W-:Y:S01]  /*2150*/  IMAD.MOV R9, RZ, RZ, -R9 ;  /* 0x000000ffff097224 */ /* 0x000fe200078e0a09 */
[----:B------:R-:W-:Y:S01]  /*2160*/  IABS R12, R13 ;  /* 0x0000000d000c7213 */ /* 0x000fe20000000000 */
[----:B------:R-:W-:Y:S01]  /*2170*/  @!P1 IMAD.IADD R79, R79, 0x1, -R5 ;  /* 0x000000014f4f9824 */ /* 0x000fe200078e0a05 */
[----:B------:R-:W-:Y:S01]  /*2180*/  IABS R32, R11 ;  /* 0x0000000b00207213 */ /* 0x000fe20000000000 */
[C---:B------:R-:W-:Y:S01]  /*2190*/  IMAD R34, R5.reuse, R9, R34 ;  /* 0x0000000905227224 */ /* 0x040fe200078e0222 */
[C---:B------:R-:W-:Y:S01]  /*21a0*/  ISETP.GT.U32.AND P1, PT, R5.reuse, R35, PT ;  /* 0x000000230500720c */ /* 0x040fe20003f24070 */
[----:B------:R-:W-:Y:S01]  /*21b0*/  @!P0 IMAD.MOV R79, RZ, RZ, -R79 ;  /* 0x000000ffff4f8224 */ /* 0x000fe200078e0a4f */
[C---:B------:R-:W-:Y:S01]  /*21c0*/  ISETP.GT.U32.AND P0, PT, R5.reuse, R38, PT ;  /* 0x000000260500720c */ /* 0x040fe20003f04070 */
[----:B------:R-:W-:Y:S01]  /*21d0*/  @!P5 IMAD.IADD R36, R36, 0x1, -R5 ;  /* 0x000000012424d824 */ /* 0x000fe200078e0a05 */
[----:B------:R-:W-:Y:S01]  /*21e0*/  ISETP.GT.U32.AND P5, PT, R5, R34, PT ;  /* 0x000000220500720c */ /* 0x000fe20003fa4070 */
[----:B------:R-:W-:Y:S01]  /*21f0*/  IMAD.HI.U32 R10, R7, R32, RZ ;  /* 0x00000020070a7227 */ /* 0x000fe200078e00ff */
[----:B------:R-:W-:-:S02]  /*2200*/  LOP3.LUT R121, R3, 0x1a, RZ, 0xfc, !PT ;  /* 0x0000001a03797812 */ /* 0x000fc400078efcff */
[C---:B------:R-:W-:Y:S01]  /*2210*/  LOP3.LUT R125, R3.reuse, 0x1e, RZ, 0xfc, !PT ;  /* 0x0000001e037d7812 */ /* 0x040fe200078efcff */
[----:B------:R-:W-:Y:S01]  /*2220*/  IMAD.MOV R10, RZ, RZ, -R10 ;  /* 0x000000ffff0a7224 */ /* 0x000fe200078e0a0a */
[----:B------:R-:W-:Y:S01]  /*2230*/  LOP3.LUT R133, R3, 0x22, RZ, 0xfc, !PT ;  /* 0x0000002203857812 */ /* 0x000fe200078efcff */
[----:B------:R-:W-:Y:S01]  /*2240*/  @!P3 IMAD.MOV R78, RZ, RZ, -R78 ;  /* 0x000000ffff4eb224 */ /* 0x000fe200078e0a4e */
[----:B------:R-:W-:Y:S01]  /*2250*/  ISETP.GE.AND P3, PT, R14, RZ, PT ;  /* 0x000000ff0e00720c */ /* 0x000fe20003f66270 */
[----:B------:R-:W-:Y:S01]  /*2260*/  IMAD R32, R5, R10, R32 ;  /* 0x0000000a05207224 */ /* 0x000fe200078e0220 */
[----:B------:R-:W-:Y:S01]  /*2270*/  IADD3 R14, R0, 0x26, RZ ;  /* 0x00000026000e7810 */ /* 0x000fe20007ffe0ff */
[--C-:B------:R-:W-:Y:S01]  /*2280*/  @!P0 IMAD.IADD R38, R38, 0x1, -R5.reuse ;  /* 0x0000000126268824 */ /* 0x100fe200078e0a05 */
[----:B------:R-:W-:Y:S01]  /*2290*/  LOP3.LUT R207, R3, 0x26, RZ, 0xfc, !PT ;  /* 0x0000002603cf7812 */ /* 0x000fe200078efcff */
[----:B------:R-:W-:Y:S01]  /*22a0*/  @!P5 IMAD.IADD R34, R34, 0x1, -R5 ;  /* 0x000000012222d824 */ /* 0x000fe200078e0a05 */
[----:B------:R-:W-:Y:S01]  /*22b0*/  ISETP.GT.U32.AND P0, PT, R5, R32, PT ;  /* 0x000000200500720c */ /* 0x000fe20003f04070 */
[----:B------:R-:W-:Y:S01]  /*22c0*/  IMAD.HI.U32 R9, R7, R12, RZ ;  /* 0x0000000c07097227 */ /* 0x000fe200078e00ff */
[----:B------:R-:W-:-:S02]  /*22d0*/  IABS R30, R14 ;  /* 0x0000000e001e7213 */ /* 0x000fc40000000000 */
[----:B------:R-:W-:Y:S01]  /*22e0*/  ISETP.GE.AND P5, PT, R13, RZ, PT ;  /* 0x000000ff0d00720c */ /* 0x000fe20003fa6270 */
[----:B------:R-:W-:Y:S01]  /*22f0*/  @!P1 IMAD.IADD R35, R35, 0x1, -R5 ;  /* 0x0000000123239824 */ /* 0x000fe200078e0a05 */
[----:B------:R-:W-:Y:S01]  /*2300*/  IADD3 R13, R0, 0x2a, RZ ;  /* 0x0000002a000d7810 */ /* 0x000fe20007ffe0ff */
[----:B------:R-:W-:Y:S01]  /*2310*/  @!P2 IMAD.MOV R36, RZ, RZ, -R36 ;  /* 0x000000ffff24a224 */ /* 0x000fe200078e0a24 */
[C---:B------:R-:W-:Y:S01]  /*2320*/  ISETP.GT.U32.AND P2, PT, R5.reuse, R34, PT ;  /* 0x000000220500720c */ /* 0x040fe20003f44070 */
[----:B------:R-:W-:Y:S01]  /*2330*/  IMAD.MOV R31, RZ, RZ, -R9 ;  /* 0x000000ffff1f7224 */ /* 0x000fe200078e0a09 */
[----:B------:R-:W-:Y:S01]  /*2340*/  ISETP.GT.U32.AND P1, PT, R5, R35, PT ;  /* 0x000000230500720c */ /* 0x000fe20003f24070 */
[----:B------:R-:W-:Y:S01]  /*2350*/  IMAD.HI.U32 R9, R7, R30, RZ ;  /* 0x0000001e07097227 */ /* 0x000fe200078e00ff */
[----:B------:R-:W-:Y:S02]  /*2360*/  IABS R16, R13 ;  /* 0x0000000d00107213 */ /* 0x000fe40000000000 */
[----:B------:R-:W-:Y:S01]  /*2370*/  LOP3.LUT R211, R3, 0x2a, RZ, 0xfc, !PT ;  /* 0x0000002a03d37812 */ /* 0x000fe200078efcff */
[----:B------:R-:W-:Y:S01]  /*2380*/  IMAD R31, R5, R31, R12 ;  /* 0x0000001f051f7224 */ /* 0x000fe200078e020c */
[C---:B------:R-:W-:Y:S01]  /*2390*/  LOP3.LUT R220, R3.reuse, 0x2e, RZ, 0xfc, !PT ;  /* 0x0000002e03dc7812 */ /* 0x040fe200078efcff */
[----:B------:R-:W-:Y:S01]  /*23a0*/  @!P0 IMAD.IADD R32, R32, 0x1, -R5 ;  /* 0x0000000120208824 */ /* 0x000fe200078e0a05 */
[----:B------:R-:W-:Y:S01]  /*23b0*/  LOP3.LUT R226, R3, 0x32, RZ, 0xfc, !PT ;  /* 0x0000003203e27812 */ /* 0x000fe200078efcff */
[----:B------:R-:W-:Y:S01]  /*23c0*/  @!P6 IMAD.MOV R38, RZ, RZ, -R38 ;  /* 0x000000ffff26e224 */ /* 0x000fe200078e0a26 */
[C---:B------:R-:W-:Y:S01]  /*23d0*/  ISETP.GT.U32.AND P6, PT, R5.reuse, R31, PT ;  /* 0x0000001f0500720c */ /* 0x040fe20003fc4070 */
[----:B------:R-:W-:Y:S01]  /*23e0*/  IMAD.MOV R9, RZ, RZ, -R9 ;  /* 0x000000ffff097224 */ /* 0x000fe200078e0a09 */
[----:B------:R-:W-:Y:S01]  /*23f0*/  ISETP.GT.U32.AND P0, PT, R5, R32, PT ;  /* 0x000000200500720c */ /* 0x000fe20003f04070 */
[--C-:B------:R-:W-:Y:S01]  /*2400*/  @!P2 IMAD.IADD R34, R34, 0x1, -R5.reuse ;  /* 0x000000012222a824 */ /* 0x100fe200078e0a05 */
[----:B------:R-:W-:Y:S01]  /*2410*/  ISETP.GE.AND P2, PT, R15, RZ, PT ;  /* 0x000000ff0f00720c */ /* 0x000fe20003f46270 */
[----:B------:R-:W-:Y:S01]  /*2420*/  IMAD R30, R5, R9, R30 ;  /* 0x00000009051e7224 */ /* 0x000fe200078e021e */
[C---:B------:R-:W-:Y:S01]  /*2430*/  IADD3 R9, R0.reuse, 0x28, RZ ;  /* 0x0000002800097810 */ /* 0x040fe20007ffe0ff */
[----:B------:R-:W-:Y:S01]  /*2440*/  @!P1 IMAD.IADD R35, R35, 0x1, -R5 ;  /* 0x0000000123239824 */ /* 0x000fe200078e0a05 */
[----:B------:R-:W-:Y:S01]  /*2450*/  ISETP.GE.AND P1, PT, R11, RZ, PT ;  /* 0x000000ff0b00720c */ /* 0x000fe20003f26270 */
[----:B------:R-:W-:Y:S01]  /*2460*/  @!P4 IMAD.MOV R34, RZ, RZ, -R34 ;  /* 0x000000ffff22c224 */ /* 0x000fe200078e0a22 */
[----:B------:R-:W-:Y:S01]  /*2470*/  ISETP.GT.U32.AND P4, PT, R5, R30, PT ;  /* 0x0000001e0500720c */ /* 0x000fe20003f84070 */
[----:B------:R-:W-:Y:S01]  /*2480*/  IMAD.HI.U32 R10, R7, R28, RZ ;  /* 0x0000001c070a7227 */ /* 0x000fe200078e00ff */
[----:B------:R-:W-:-:S02]  /*2490*/  IADD3 R15, R0, 0x2b, RZ ;  /* 0x0000002b000f7810 */ /* 0x000fc40007ffe0ff */
[----:B------:R-:W-:Y:S01]  /*24a0*/  LOP3.LUT R236, R3, 0x36, RZ, 0xfc, !PT ;  /* 0x0000003603ec7812 */ /* 0x000fe200078efcff */
[--C-:B------:R-:W-:Y:S01]  /*24b0*/  @!P6 IMAD.IADD R31, R31, 0x1, -R5.reuse ;  /* 0x000000011f1fe824 */ /* 0x100fe200078e0a05 */
[----:B------:R-:W-:Y:S01]  /*24c0*/  IABS R18, R15 ;  /* 0x0000000f00127213 */ /* 0x000fe20000000000 */
[----:B------:R-:W-:Y:S01]  /*24d0*/  IMAD.MOV R10, RZ, RZ, -R10 ;  /* 0x000000ffff0a7224 */ /* 0x000fe200078e0a0a */
[----:B------:R-:W-:Y:S01]  /*24e0*/  LOP3.LUT R247, R3, 0x3a, RZ, 0xfc, !PT ;  /* 0x0000003a03f77812 */ /* 0x000fe200078efcff */
[----:B------:R-:W-:Y:S01]  /*24f0*/  @!P0 IMAD.IADD R32, R32, 0x1, -R5 ;  /* 0x0000000120208824 */ /* 0x000fe200078e0a05 */
[----:B------:R-:W-:Y:S01]  /*2500*/  ISETP.GE.AND P0, PT, R9, RZ, PT ;  /* 0x000000ff0900720c */ /* 0x000fe20003f06270 */
[C---:B------:R-:W-:Y:S01]  /*2510*/  IMAD R28, R5.reuse, R10, R28 ;  /* 0x0000000a051c7224 */ /* 0x040fe200078e021c */
[----:B------:R-:W-:Y:S01]  /*2520*/  ISETP.GT.U32.AND P6, PT, R5, R31, PT ;  /* 0x0000001f0500720c */ /* 0x000fe20003fc4070 */
[----:B------:R-:W-:Y:S01]  /*2530*/  @!P3 IMAD.MOV R35, RZ, RZ, -R35 ;  /* 0x000000ffff23b224 */ /* 0x000fe200078e0a23 */
[----:B------:R-:W-:Y:S01]  /*2540*/  IADD3 R10, R0, 0x29, RZ ;  /* 0x00000029000a7810 */ /* 0x000fe20007ffe0ff */
[----:B------:R-:W-:Y:S01]  /*2550*/  @!P1 IMAD.MOV R32, RZ, RZ, -R32 ;  /* 0x000000ffff209224 */ /* 0x000fe200078e0a20 */
[----:B------:R-:W-:Y:S01]  /*2560*/  IABS R9, R9 ;  /* 0x0000000900097213 */ /* 0x000fe20000000000 */
[----:B------:R-:W-:Y:S01]  /*2570*/  @!P4 IMAD.IADD R30, R30, 0x1, -R5 ;  /* 0x000000011e1ec824 */ /* 0x000fe200078e0a05 */
[----:B------:R-:W-:Y:S01]  /*2580*/  ISETP.GE.AND P3, PT, R14, RZ, PT ;  /* 0x000000ff0e00720c */ /* 0x000fe20003f66270 */
[----:B------:R-:W-:Y:S01]  /*2590*/  IMAD.HI.U32 R11, R7, R16, RZ ;  /* 0x00000010070b7227 */ /* 0x000fe200078e00ff */
[----:B------:R-:W-:-:S02]  /*25a0*/  ISETP.GE.AND P1, PT, R10, RZ, PT ;  /* 0x000000ff0a00720c */ /* 0x000fc40003f26270 */
[----:B------:R-:W-:Y:S01]  /*25b0*/  IABS R14, R10 ;  /* 0x0000000a000e7213 */ /* 0x000fe20000000000 */
[----:B------:R-:W-:Y:S01]  /*25c0*/  IMAD.MOV.U32 R10, RZ, RZ, R9 ;  /* 0x000000ffff0a7224 */ /* 0x000fe200078e0009 */
[----:B------:R-:W-:Y:S01]  /*25d0*/  ISETP.GT.U32.AND P4, PT, R5, R30, PT ;  /* 0x0000001e0500720c */ /* 0x000fe20003f84070 */
[----:B------:R-:W-:Y:S01]  /*25e0*/  @!P6 IMAD.IADD R31, R31, 0x1, -R5 ;  /* 0x000000011f1fe824 */ /* 0x000fe200078e0a05 */
[----:B------:R-:W-:Y:S01]  /*25f0*/  ISETP.GT.U32.AND P6, PT, R5, R28, PT ;  /* 0x0000001c0500720c */ /* 0x000fe20003fc4070 */
[----:B------:R-:W-:Y:S01]  /*2600*/  IMAD.HI.U32 R9, R7, R10, RZ ;  /* 0x0000000a07097227 */ /* 0x000fe200078e00ff */
[C---:B------:R-:W-:Y:S02]  /*2610*/  LOP3.LUT R245, R3.reuse, 0x3e, RZ, 0xfc, !PT ;  /* 0x0000003e03f57812 */ /* 0x040fe400078efcff */
[C---:B------:R-:W-:Y:S01]  /*2620*/  LOP3.LUT R243, R3.reuse, 0x42, RZ, 0xfc, !PT ;  /* 0x0000004203f37812 */ /* 0x040fe200078efcff */
[----:B------:R-:W-:Y:S01]  /*2630*/  IMAD.MOV R12, RZ, RZ, -R9 ;  /* 0x000000ffff0c7224 */ /* 0x000fe200078e0a09 */
[----:B------:R-:W-:Y:S01]  /*2640*/  LOP3.LUT R241, R3, 0x46, RZ, 0xfc, !PT ;  /* 0x0000004603f17812 */ /* 0x000fe200078efcff */
[----:B------:R-:W-:Y:S01]  /*2650*/  IMAD.HI.U32 R9, R7, R14, RZ ;  /* 0x0000000e07097227 */ /* 0x000fe200078e00ff */
[----:B------:R-:W-:-:S02]  /*2660*/  LOP3.LUT R239, R3, 0x4a, RZ, 0xfc, !PT ;  /* 0x0000004a03ef7812 */ /* 0x000fc400078efcff */
[----:B------:R-:W-:Y:S01]  /*2670*/  LOP3.LUT R235, R3, 0x4e, RZ, 0xfc, !PT ;  /* 0x0000004e03eb7812 */ /* 0x000fe200078efcff */
[----:B------:R-:W-:Y:S01]  /*2680*/  IMAD R10, R5, R12, R10 ;  /* 0x0000000c050a7224 */ /* 0x000fe200078e020a */
[C---:B------:R-:W-:Y:S01]  /*2690*/  LOP3.LUT R232, R3.reuse, 0x52, RZ, 0xfc, !PT ;  /* 0x0000005203e87812 */ /* 0x040fe200078efcff */
[----:B------:R-:W-:Y:S01]  /*26a0*/  IMAD.MOV R12, RZ, RZ, -R9 ;  /* 0x000000ffff0c7224 */ /* 0x000fe200078e0a09 */
[----:B------:R-:W-:Y:S01]  /*26b0*/  LOP3.LUT R230, R3, 0x56, RZ, 0xfc, !PT ;  /* 0x0000005603e67812 */ /* 0x000fe200078efcff */
[----:B------:R-:W-:Y:S01]  /*26c0*/  @!P4 IMAD.IADD R30, R30, 0x1, -R5 ;  /* 0x000000011e1ec824 */ /* 0x000fe200078e0a05 */
[----:B------:R-:W-:Y:S01]  /*26d0*/  ISETP.GT.U32.AND P4, PT, R5, R10, PT ;  /* 0x0000000a0500720c */ /* 0x000fe20003f84070 */
[----:B------:R-:W-:Y:S01]  /*26e0*/  IMAD.MOV R11, RZ, RZ, -R11 ;  /* 0x000000ffff0b7224 */ /* 0x000fe200078e0a0b */
[----:B------:R-:W-:Y:S01]  /*26f0*/  LOP3.LUT R228, R3, 0x5a, RZ, 0xfc, !PT ;  /* 0x0000005a03e47812 */ /* 0x000fe200078efcff */
[----:B------:R-:W-:Y:S01]  /*2700*/  IMAD.HI.U32 R9, R7, R18, RZ ;  /* 0x0000001207097227 */ /* 0x000fe200078e00ff */
[----:B------:R-:W-:-:S02]  /*2710*/  LOP3.LUT R225, R3, 0x5e, RZ, 0xfc, !PT ;  /* 0x0000005e03e17812 */ /* 0x000fc400078efcff */
[----:B------:R-:W-:Y:S01]  /*2720*/  LOP3.LUT R223, R3, 0x62, RZ, 0xfc, !PT ;  /* 0x0000006203df7812 */ /* 0x000fe200078efcff */
[----:B------:R-:W-:Y:S01]  /*2730*/  IMAD R12, R5, R12, R14 ;  /* 0x0000000c050c7224 */ /* 0x000fe200078e020e */
[C---:B------:R-:W-:Y:S01]  /*2740*/  LOP3.LUT R219, R3.reuse, 0x66, RZ, 0xfc, !PT ;  /* 0x0000006603db7812 */ /* 0x040fe200078efcff */
[----:B------:R-:W-:Y:S01]  /*2750*/  @!P6 IMAD.IADD R28, R28, 0x1, -R5 ;  /* 0x000000011c1ce824 */ /* 0x000fe200078e0a05 */
[----:B------:R-:W-:Y:S01]  /*2760*/  LOP3.LUT R217, R3, 0x6a, RZ, 0xfc, !PT ;  /* 0x0000006a03d97812 */ /* 0x000fe200078efcff */
[----:B------:R-:W-:Y:S01]  /*2770*/  IMAD R14, R5, R11, R16 ;  /* 0x0000000b050e7224 */ /* 0x000fe200078e0210 */
[----:B------:R-:W-:Y:S01]  /*2780*/  LOP3.LUT R237, R3, 0x6e, RZ, 0xfc, !PT ;  /* 0x0000006e03ed7812 */ /* 0x000fe200078efcff */
[----:B------:R-:W-:Y:S01]  /*2790*/  IMAD.MOV R16, RZ, RZ, -R9 ;  /* 0x000000ffff107224 */ /* 0x000fe200078e0a09 */
[----:B------:R-:W-:Y:S01]  /*27a0*/  ISETP.GT.U32.AND P6, PT, R5, R28, PT ;  /* 0x0000001c0500720c */ /* 0x000fe20003fc4070 */
[----:B------:R-:W-:Y:S01]  /*27b0*/  @!P4 IMAD.IADD R10, R10, 0x1, -R5 ;  /* 0x000000010a0ac824 */ /* 0x000fe200078e0a05 */
[----:B------:R-:W-:Y:S01]  /*27c0*/  LOP3.LUT R213, R3, 0x72, RZ, 0xfc, !PT ;  /* 0x0000007203d57812 */ /* 0x000fe200078efcff */
[----:B------:R-:W-:Y:S01]  /*27d0*/  IMAD R16, R5, R16, R18 ;  /* 0x0000001005107224 */ /* 0x000fe200078e0212 */
[----:B------:R-:W-:Y:S01]  /*27e0*/  LOP3.LUT R210, R3, 0x76, RZ, 0xfc, !PT ;  /* 0x0000007603d27812 */ /* 0x000fe200078efcff */
[----:B------:R-:W-:Y:S01]  /*27f0*/  IMAD.HI.U32 R9, R7, R20, RZ ;  /* 0x0000001407097227 */ /* 0x000fe200078e00ff */
[----:B------:R-:W-:-:S02]  /*2800*/  LOP3.LUT R206, R3, 0x7a, RZ, 0xfc, !PT ;  /* 0x0000007a03ce7812 */ /* 0x000fc400078efcff */
[C---:B------:R-:W-:Y:S01]  /*2810*/  ISETP.GT.U32.AND P4, PT, R5.reuse, R16, PT ;  /* 0x000000100500720c */ /* 0x040fe20003f84070 */
[----:B------:R-:W-:Y:S02]  /*2820*/  IMAD.MOV R9, RZ, RZ, -R9 ;  /* 0x000000ffff097224 */ /* 0x000fe400078e0a09 */
[----:B------:R-:W-:Y:S01]  /*2830*/  @!P5 IMAD.MOV R31, RZ, RZ, -R31 ;  /* 0x000000ffff1fd224 */ /* 0x000fe200078e0a1f */
[----:B------:R-:W-:Y:S01]  /*2840*/  ISETP.GT.U32.AND P5, PT, R5, R12, PT ;  /* 0x0000000c0500720c */ /* 0x000fe20003fa4070 */
[----:B------:R-:W-:Y:S01]  /*2850*/  @!P6 IMAD.IADD R28, R28, 0x1, -R5 ;  /* 0x000000011c1ce824 */ /* 0x000fe200078e0a05 */
[----:B------:R-:W-:Y:S01]  /*2860*/  ISETP.GE.AND P6, PT, R13, RZ, PT ;  /* 0x000000ff0d00720c */ /* 0x000fe20003fc6270 */
[C---:B------:R-:W-:Y:S01]  /*2870*/  IMAD R18, R5.reuse, R9, R20 ;  /* 0x0000000905127224 */ /* 0x040fe200078e0214 */
[----:B------:R-:W-:Y:S01]  /*2880*/  IADD3 R13, R0, 0x2d, RZ ;  /* 0x0000002d000d7810 */ /* 0x000fe20007ffe0ff */
[----:B------:R-:W-:Y:S01]  /*2890*/  @!P3 IMAD.MOV R30, RZ, RZ, -R30 ;  /* 0x000000ffff1eb224 */ /* 0x000fe200078e0a1e */
[----:B------:R-:W-:Y:S01]  /*28a0*/  ISETP.GT.U32.AND P3, PT, R5, R14, PT ;  /* 0x0000000e0500720c */ /* 0x000fe20003f64070 */
[----:B------:R-:W-:Y:S01]  /*28b0*/  IMAD.HI.U32 R11, R7, R26, RZ ;  /* 0x0000001a070b7227 */ /* 0x000fe200078e00ff */
[----:B------:R-:W-:-:S03]  /*28c0*/  IABS R20, R13 ;  /* 0x0000000d00147213 */ /* 0x000fc60000000000 */
[----:B------:R-:W-:Y:S02]  /*28d0*/  @!P4 IMAD.IADD R16, R16, 0x1, -R5 ;  /* 0x000000011010c824 */ /* 0x000fe400078e0a05 */
[----:B------:R-:W-:-:S03]  /*28e0*/  IMAD.HI.U32 R9, R7, R20, RZ ;  /* 0x0000001407097227 */ /* 0x000fc600078e00ff */
[C---:B------:R-:W-:Y:S01]  /*28f0*/  ISETP.GT.U32.AND P4, PT, R5.reuse, R16, PT ;  /* 0x000000100500720c */ /* 0x040fe20003f84070 */
[----:B------:R-:W-:Y:S02]  /*2900*/  IMAD.MOV R9, RZ, RZ, -R9 ;  /* 0x000000ffff097224 */ /* 0x000fe400078e0a09 */
[--C-:B------:R-:W-:Y:S01]  /*2910*/  @!P5 IMAD.IADD R12, R12, 0x1, -R5.reuse ;  /* 0x000000010c0cd824 */ /* 0x100fe200078e0a05 */
[C---:B------:R-:W-:Y:S01]  /*2920*/  ISETP.GT.U32.AND P5, PT, R5.reuse, R10, PT ;  /* 0x0000000a0500720c */ /* 0x040fe20003fa4070 */
[C---:B------:R-:W-:Y:S02]  /*2930*/  IMAD R20, R5.reuse, R9, R20 ;  /* 0x0000000905147224 */ /* 0x040fe400078e0214 */
[----:B------:R-:W-:Y:S01]  /*2940*/  @!P3 IMAD.IADD R14, R14, 0x1, -R5 ;  /* 0x000000010e0eb824 */ /* 0x000fe200078e0a05 */
[----:B------:R-:W-:Y:S01]  /*2950*/  ISETP.GT.U32.AND P3, PT, R5, R12, PT ;  /* 0x0000000c0500720c */ /* 0x000fe20003f64070 */
[----:B------:R-:W-:-:S04]  /*2960*/  IMAD.HI.U32 R9, R7, R24, RZ ;  /* 0x0000001807097227 */ /* 0x000fc800078e00ff */
[----:B------:R-:W-:Y:S01]  /*2970*/  @!P4 IMAD.IADD R16, R16, 0x1, -R5 ;  /* 0x000000011010c824 */ /* 0x000fe200078e0a05 */
[C---:B------:R-:W-:Y:S01]  /*2980*/  ISETP.GT.U32.AND P4, PT, R5.reuse, R20, PT ;  /* 0x000000140500720c */ /* 0x040fe20003f84070 */
[----:B------:R-:W-:Y:S02]  /*2990*/  IMAD.MOV R9, RZ, RZ, -R9 ;  /* 0x000000ffff097224 */ /* 0x000fe400078e0a09 */
[--C-:B------:R-:W-:Y:S01]  /*29a0*/  @!P5 IMAD.IADD R10, R10, 0x1, -R5.reuse ;  /* 0x000000010a0ad824 */ /* 0x100fe200078e0a05 */
[C---:B------:R-:W-:Y:S01]  /*29b0*/  ISETP.GT.U32.AND P5, PT, R5.reuse, R18, PT ;  /* 0x000000120500720c */ /* 0x040fe20003fa4070 */
[----:B------:R-:W-:Y:S02]  /*29c0*/  IMAD R24, R5, R9, R24 ;  /* 0x0000000905187224 */ /* 0x000fe400078e0218 */
[--C-:B------:R-:W-:Y:S01]  /*29d0*/  @!P3 IMAD.IADD R12, R12, 0x1, -R5.reuse ;  /* 0x000000010c0cb824 */ /* 0x100fe200078e0a05 */
[----:B------:R-:W-:Y:S01]  /*29e0*/  ISETP.GE.AND P3, PT, R15, RZ, PT ;  /* 0x000000ff0f00720c */ /* 0x000fe20003f66270 */
[----:B------:R-:W-:Y:S01]  /*29f0*/  @!P2 IMAD.MOV R28, RZ, RZ, -R28 ;  /* 0x000000ffff1ca224 */ /* 0x000fe200078e0a1c */
[C---:B------:R-:W-:Y:S01]  /*2a00*/  ISETP.GT.U32.AND P2, PT, R5.reuse, R14, PT ;  /* 0x0000000e0500720c */ /* 0x040fe20003f44070 */
[----:B------:R-:W-:Y:S01]  /*2a10*/  @!P1 IMAD.MOV R12, RZ, RZ, -R12 ;  /* 0x000000ffff0c9224 */ /* 0x000fe200078e0a0c */
[----:B------:R-:W-:Y:S01]  /*2a20*/  IADD3 R15, R0, 0x31, RZ ;  /* 0x00000031000f7810 */ /* 0x000fe20007ffe0ff */
[----:B------:R-:W-:Y:S01]  /*2a30*/  @!P4 IMAD.IADD R20, R20, 0x1, -R5 ;  /* 0x000000011414c824 */ /* 0x000fe200078e0a05 */
[C---:B------:R-:W-:Y:S01]  /*2a40*/  ISETP.GT.U32.AND P4, PT, R5.reuse, R24, PT ;  /* 0x000000180500720c */ /* 0x040fe20003f84070 */
[----:B------:R-:W-:Y:S01]  /*2a50*/  IMAD.MOV R11, RZ, RZ, -R11 ;  /* 0x000000ffff0b7224 */ /* 0x000fe200078e0a0b */
[----:B------:R-:W-:Y:S01]  /*2a60*/  IABS R88, R15 ;  /* 0x0000000f00587213 */ /* 0x000fe20000000000 */
[----:B------:R-:W-:Y:S01]  /*2a70*/  @!P5 IMAD.IADD R18, R18, 0x1, -R5 ;  /* 0x000000011212d824 */ /* 0x000fe200078e0a05 */
[C---:B------:R-:W-:Y:S01]  /*2a80*/  ISETP.GT.U32.AND P1, PT, R5.reuse, R20, PT ;  /* 0x000000140500720c */ /* 0x040fe20003f24070 */
[----:B------:R-:W-:Y:S01]  /*2a90*/  IMAD R26, R5, R11, R26 ;  /* 0x0000000b051a7224 */ /* 0x000fe200078e021a */
[----:B------:R-:W-:Y:S01]  /*2aa0*/  ISETP.GE.AND P5, PT, R13, RZ, PT ;  /* 0x000000ff0d00720c */ /* 0x000fe20003fa6270 */
[----:B------:R-:W-:Y:S01]  /*2ab0*/  @!P0 IMAD.MOV R10, RZ, RZ, -R10 ;  /* 0x000000ffff0a8224 */ /* 0x000fe200078e0a0a */
[----:B------:R-:W-:Y:S01]  /*2ac0*/  IADD3 R13, R0, 0x30, RZ ;  /* 0x00000030000d7810 */ /* 0x000fe20007ffe0ff */
[----:B------:R-:W-:Y:S01]  /*2ad0*/  @!P3 IMAD.MOV R16, RZ, RZ, -R16 ;  /* 0x000000ffff10b224 */ /* 0x000fe200078e0a10 */
[----:B------:R-:W-:Y:S01]  /*2ae0*/  ISETP.GT.U32.AND P0, PT, R5, R18, PT ;  /* 0x000000120500720c */ /* 0x000fe20003f04070 */
[----:B------:R-:W-:Y:S01]  /*2af0*/  IMAD.HI.U32 R11, R7, R88, RZ ;  /* 0x00000058070b7227 */ /* 0x000fe200078e00ff */
[----:B------:R-:W-:-:S02]  /*2b00*/  IABS R84, R13 ;  /* 0x0000000d00547213 */ /* 0x000fc40000000000 */
[----:B------:R-:W-:Y:S01]  /*2b10*/  ISETP.GT.U32.AND P3, PT, R5, R26, PT ;  /* 0x0000001a0500720c */ /* 0x000fe20003f64070 */
[--C-:B------:R-:W-:Y:S01]  /*2b20*/  @!P2 IMAD.IADD R14, R14, 0x1, -R5.reuse ;  /* 0x000000010e0ea824 */ /* 0x100fe200078e0a05 */
[----:B------:R-:W-:Y:S01]  /*2b30*/  ISETP.GE.AND P2, PT, R17, RZ, PT ;  /* 0x000000ff1100720c */ /* 0x000fe20003f46270 */
[--C-:B------:R-:W-:Y:S01]  /*2b40*/  @!P4 IMAD.IADD R24, R24, 0x1, -R5.reuse ;  /* 0x000000011818c824 */ /* 0x100fe200078e0a05 */
[----:B------:R-:W-:Y:S01]  /*2b50*/  IADD3 R17, R0, 0x32, RZ ;  /* 0x0000003200117810 */ /* 0x000fe20007ffe0ff */
[----:B------:R-:W-:Y:S01]  /*2b60*/  @!P1 IMAD.IADD R20, R20, 0x1, -R5 ;  /* 0x0000000114149824 */ /* 0x000fe200078e0a05 */
[----:B------:R-:W-:Y:S01]  /*2b70*/  ISETP.GE.AND P1, PT, R13, RZ, PT ;  /* 0x000000ff0d00720c */ /* 0x000fe20003f26270 */
[----:B------:R-:W-:Y:S01]  /*2b80*/  IMAD.MOV R11, RZ, RZ, -R11 ;  /* 0x000000ffff0b7224 */ /* 0x000fe200078e0a0b */
[----:B------:R-:W-:Y:S01]  /*2b90*/  ISETP.GT.U32.AND P4, PT, R5, R24, PT ;  /* 0x000000180500720c */ /* 0x000fe20003f84070 */
[----:B------:R-:W-:Y:S01]  /*2ba0*/  IMAD.HI.U32 R9, R7, R84, RZ ;  /* 0x0000005407097227 */ /* 0x000fe200078e00ff */
[----:B------:R-:W-:-:S02]  /*2bb0*/  IABS R82, R17 ;  /* 0x0000001100527213 */ /* 0x000fc40000000000 */
[C---:B------:R-:W-:Y:S01]  /*2bc0*/  IADD3 R13, R0.reuse, 0x34, RZ ;  /* 0x00000034000d7810 */ /* 0x040fe20007ffe0ff */
[C---:B------:R-:W-:Y:S01]  /*2bd0*/  IMAD R88, R5.reuse, R11, R88 ;  /* 0x0000000b05587224 */ /* 0x040fe200078e0258 */
[----:B------:R-:W-:Y:S01]  /*2be0*/  IADD3 R11, R0, 0x33, RZ ;  /* 0x00000033000b7810 */ /* 0x000fe20007ffe0ff */
[----:B------:R-:W-:Y:S02]  /*2bf0*/  IMAD.MOV.U32 R22, RZ, RZ, R20 ;  /* 0x000000ffff167224 */ /* 0x000fe400078e0014 */
[----:B------:R-:W-:Y:S02]  /*2c00*/  IMAD.MOV R9, RZ, RZ, -R9 ;  /* 0x000000ffff097224 */ /* 0x000fe400078e0a09 */
[----:B------:R-:W-:Y:S01]  /*2c10*/  @!P5 IMAD.MOV R22, RZ, RZ, -R22 ;  /* 0x000000ffff16d224 */ /* 0x000fe200078e0a16 */
[----:B------:R-:W-:Y:S01]  /*2c20*/  ISETP.GT.U32.AND P5, PT, R5, R88, PT ;  /* 0x000000580500720c */ /* 0x000fe20003fa4070 */
[--C-:B------:R-:W-:Y:S01]  /*2c30*/  @!P0 IMAD.IADD R18, R18, 0x1, -R5.reuse ;  /* 0x0000000112128824 */ /* 0x100fe200078e0a05 */
[----:B------:R-:W-:Y:S01]  /*2c40*/  ISETP.GE.AND P0, PT, R21, RZ, PT ;  /* 0x000000ff1500720c */ /* 0x000fe20003f06270 */
[----:B------:R-:W-:Y:S01]  /*2c50*/  IMAD R84, R5, R9, R84 ;  /* 0x0000000905547224 */ /* 0x000fe200078e0254 */
[----:B------:R-:W-:Y:S01]  /*2c60*/  IADD3 R21, R0, 0x39, RZ ;  /* 0x0000003900157810 */ /* 0x000fe20007ffe0ff */
[----:B------:R-:W-:-:S02]  /*2c70*/  @!P3 IMAD.IADD R26, R26, 0x1, -R5 ;  /* 0x000000011a1ab824 */ /* 0x000fc400078e0a05 */
[----:B------:R-:W-:Y:S01]  /*2c80*/  @!P2 IMAD.MOV R18, RZ, RZ, -R18 ;  /* 0x000000ffff12a224 */ /* 0x000fe200078e0a12 */
[C---:B------:R-:W-:Y:S01]  /*2c90*/  ISETP.GT.U32.AND P3, PT, R5.reuse, R84, PT ;  /* 0x000000540500720c */ /* 0x040fe20003f64070 */
[--C-:B------:R-:W-:Y:S01]  /*2ca0*/  @!P4 IMAD.IADD R24, R24, 0x1, -R5.reuse ;  /* 0x000000011818c824 */ /* 0x100fe200078e0a05 */
[----:B------:R-:W-:Y:S01]  /*2cb0*/  ISETP.GT.U32.AND P2, PT, R5, R26, PT ;  /* 0x0000001a0500720c */ /* 0x000fe20003f44070 */
[----:B------:R-:W-:Y:S01]  /*2cc0*/  IMAD.HI.U32 R9, R7, R82, RZ ;  /* 0x0000005207097227 */ /* 0x000fe200078e00ff */
[----:B------:R-:W-:Y:S02]  /*2cd0*/  ISETP.GE.AND P4, PT, R15, RZ, PT ;  /* 0x000000ff0f00720c */ /* 0x000fe40003f86270 */
[----:B------:R-:W-:Y:S01]  /*2ce0*/  IADD3 R15, R0, 0x35, RZ ;  /* 0x00000035000f7810 */ /* 0x000fe20007ffe0ff */
[----:B------:R-:W-:Y:S01]  /*2cf0*/  IMAD.MOV.U32 R80, RZ, RZ, R24 ;  /* 0x000000ffff507224 */ /* 0x000fe200078e0018 */
[----:B------:R-:W-:Y:S01]  /*2d00*/  IABS R24, R11 ;  /* 0x0000000b00187213 */ /* 0x000fe20000000000 */
[----:B------:R-:W-:Y:S01]  /*2d10*/  @!P5 IMAD.IADD R88, R88, 0x1, -R5 ;  /* 0x000000015858d824 */ /* 0x000fe200078e0a05 */
[----:B------:R-:W-:Y:S01]  /*2d20*/  IABS R90, R15 ;  /* 0x0000000f005a7213 */ /* 0x000fe20000000000 */
[----:B------:R-:W-:Y:S01]  /*2d30*/  IMAD.MOV R9, RZ, RZ, -R9 ;  /* 0x000000ffff097224 */ /* 0x000fe200078e0a09 */
[----:B------:R-:W-:Y:S01]  /*2d40*/  IABS R104, R21 ;  /* 0x0000001500687213 */ /* 0x000fe20000000000 */
[----:B------:R-:W-:Y:S01]  /*2d50*/  @!P3 IMAD.IADD R84, R84, 0x1, -R5 ;  /* 0x000000015454b824 */ /* 0x000fe200078e0a05 */
[C---:B------:R-:W-:Y:S01]  /*2d60*/  ISETP.GT.U32.AND P5, PT, R5.reuse, R88, PT ;  /* 0x000000580500720c */ /* 0x040fe20003fa4070 */
[----:B------:R-:W-:-:S02]  /*2d70*/  IMAD R20, R5, R9, R82 ;  /* 0x0000000905147224 */ /* 0x000fc400078e0252 */
[----:B------:R-:W-:Y:S01]  /*2d80*/  @!P2 IMAD.IADD R26, R26, 0x1, -R5 ;  /* 0x000000011a1aa824 */ /* 0x000fe200078e0a05 */
[----:B------:R-:W-:Y:S01]  /*2d90*/  ISETP.GT.U32.AND P3, PT, R5, R84, PT ;  /* 0x000000540500720c */ /* 0x000fe20003f64070 */
[----:B------:R-:W-:Y:S01]  /*2da0*/  IMAD.HI.U32 R9, R7, R24, RZ ;  /* 0x0000001807097227 */ /* 0x000fe200078e00ff */
[----:B------:R-:W-:Y:S02]  /*2db0*/  ISETP.GE.AND P2, PT, R11, RZ, PT ;  /* 0x000000ff0b00720c */ /* 0x000fe40003f46270 */
[----:B------:R-:W-:Y:S01]  /*2dc0*/  IABS R11, R13 ;  /* 0x0000000d000b7213 */ /* 0x000fe20000000000 */
[----:B------:R-:W-:Y:S02]  /*2dd0*/  IMAD.MOV.U32 R82, RZ, RZ, R26 ;  /* 0x000000ffff527224 */ /* 0x000fe400078e001a */
[----:B------:R-:W-:Y:S02]  /*2de0*/  IMAD.MOV R9, RZ, RZ, -R9 ;  /* 0x000000ffff097224 */ /* 0x000fe400078e0a09 */
[----:B------:R-:W-:Y:S01]  /*2df0*/  @!P0 IMAD.MOV R82, RZ, RZ, -R82 ;  /* 0x000000ffff528224 */ /* 0x000fe200078e0a52 */
[C---:B------:R-:W-:Y:S01]  /*2e00*/  ISETP.GT.U32.AND P0, PT, R5.reuse, R20, PT ;  /* 0x000000140500720c */ /* 0x040fe20003f04070 */
[----:B------:R-:W-:-:S02]  /*2e10*/  IMAD R24, R5, R9, R24 ;  /* 0x0000000905187224 */ /* 0x000fc400078e0218 */
[--C-:B------:R-:W-:Y:S02]  /*2e20*/  @!P5 IMAD.IADD R88, R88, 0x1, -R5.reuse ;  /* 0x000000015858d824 */ /* 0x100fe400078e0a05 */
[----:B------:R-:W-:Y:S01]  /*2e30*/  @!P6 IMAD.MOV R14, RZ, RZ, -R14 ;  /* 0x000000ffff0ee224 */ /* 0x000fe200078e0a0e */
[----:B------:R-:W-:Y:S01]  /*2e40*/  ISETP.GT.U32.AND P5, PT, R5, R24, PT ;  /* 0x000000180500720c */ /* 0x000fe20003fa4070 */
[----:B------:R-:W-:Y:S01]  /*2e50*/  @!P3 IMAD.IADD R84, R84, 0x1, -R5 ;  /* 0x000000015454b824 */ /* 0x000fe200078e0a05 */
[----:B------:R-:W-:Y:S01]  /*2e60*/  ISETP.GE.AND P6, PT, R19, RZ, PT ;  /* 0x000000ff1300720c */ /* 0x000fe20003fc6270 */
[----:B------:R-:W-:Y:S01]  /*2e70*/  IMAD.MOV.U32 R26, RZ, RZ, R11 ;  /* 0x000000ffff1a7224 */ /* 0x000fe200078e000b */
[----:B------:R-:W-:Y:S01]  /*2e80*/  IADD3 R19, R0, 0x38, RZ ;  /* 0x0000003800137810 */ /* 0x000fe20007ffe0ff */
[----:B------:R-:W-:Y:S01]  /*2e90*/  IMAD.MOV.U32 R86, RZ, RZ, R84 ;  /* 0x000000ffff567224 */ /* 0x000fe200078e0054 */
[----:B------:R-:W-:Y:S01]  /*2ea0*/  ISETP.GE.AND P3, PT, R13, RZ, PT ;  /* 0x000000ff0d00720c */ /* 0x000fe20003f66270 */
[----:B------:R-:W-:Y:S01]  /*2eb0*/  @!P0 IMAD.IADD R20, R20, 0x1, -R5 ;  /* 0x0000000114148824 */ /* 0x000fe200078e0a05 */
[----:B------:R-:W-:Y:S01]  /*2ec0*/  ISETP.GE.AND P0, PT, R15, RZ, PT ;  /* 0x000000ff0f00720c */ /* 0x000fe20003f06270 */
[----:B------:R-:W-:Y:S01]  /*2ed0*/  @!P1 IMAD.MOV R86, RZ, RZ, -R86 ;  /* 0x000000ffff569224 */ /* 0x000fe200078e0a56 */
[----:B------:R-:W-:Y:S01]  /*2ee0*/  IADD3 R15, R0, 0x37, RZ ;  /* 0x00000037000f7810 */ /* 0x000fe20007ffe0ff */
[----:B------:R-:W-:Y:S01]  /*2ef0*/  IMAD.HI.U32 R9, R7, R26, RZ ;  /* 0x0000001a07097227 */ /* 0x000fe200078e00ff */
[----:B------:R-:W-:-:S02]  /*2f00*/  ISETP.GT.U32.AND P1, PT, R5, R20, PT ;  /* 0x000000140500720c */ /* 0x000fc40003f24070 */
[----:B------:R-:W-:Y:S01]  /*2f10*/  IABS R100, R15 ;  /* 0x0000000f00647213 */ /* 0x000fe20000000000 */
[----:B------:R-:W-:Y:S01]  /*2f20*/  @!P5 IMAD.IADD R24, R24, 0x1, -R5 ;  /* 0x000000011818d824 */ /* 0x000fe200078e0a05 */
[----:B------:R-:W-:Y:S01]  /*2f30*/  IABS R102, R19 ;  /* 0x0000001300667213 */ /* 0x000fe20000000000 */
[----:B------:R-:W-:Y:S01]  /*2f40*/  @!P6 IMAD.MOV R80, RZ, RZ, -R80 ;  /* 0x000000ffff50e224 */ /* 0x000fe200078e0a50 */
[----:B------:R-:W-:Y:S01]  /*2f50*/  ISETP.GE.AND P6, PT, R17, RZ, PT ;  /* 0x000000ff1100720c */ /* 0x000fe20003fc6270 */
[----:B------:R-:W-:Y:S01]  /*2f60*/  IMAD.HI.U32 R11, R7, R90, RZ ;  /* 0x0000005a070b7227 */ /* 0x000fe200078e00ff */
[C---:B------:R-:W-:Y:S02]  /*2f70*/  ISETP.GT.U32.AND P5, PT, R5.reuse, R24, PT ;  /* 0x000000180500720c */ /* 0x040fe40003fa4070 */
[----:B------:R-:W-:Y:S01]  /*2f80*/  IADD3 R17, R0, 0x36, RZ ;  /* 0x0000003600117810 */ /* 0x000fe20007ffe0ff */
[----:B------:R-:W-:Y:S02]  /*2f90*/  IMAD.MOV R9, RZ, RZ, -R9 ;  /* 0x000000ffff097224 */ /* 0x000fe400078e0a09 */
[----:B------:R-:W-:Y:S01]  /*2fa0*/  IMAD.MOV R11, RZ, RZ, -R11 ;  /* 0x000000ffff0b7224 */ /* 0x000fe200078e0a0b */
[----:B------:R-:W-:Y:S01]  /*2fb0*/  IABS R98, R17 ;  /* 0x0000001100627213 */ /* 0x000fe20000000000 */
[----:B------:R-:W-:-:S02]  /*2fc0*/  IMAD R26, R5, R9, R26 ;  /* 0x00000009051a7224 */ /* 0x000fc400078e021a */
[C---:B------:R-:W-:Y:S02]  /*2fd0*/  IMAD R84, R5.reuse, R11, R90 ;  /* 0x0000000b05547224 */ /* 0x040fe400078e025a */
[----:B------:R-:W-:Y:S01]  /*2fe0*/  @!P1 IMAD.IADD R20, R20, 0x1, -R5 ;  /* 0x0000000114149824 */ /* 0x000fe200078e0a05 */
[----:B------:R-:W-:Y:S01]  /*2ff0*/  ISETP.GT.U32.AND P1, PT, R5, R26, PT ;  /* 0x0000001a0500720c */ /* 0x000fe20003f24070 */
[----:B------:R-:W-:-:S04]  /*3000*/  IMAD.HI.U32 R9, R7, R98, RZ ;  /* 0x0000006207097227 */ /* 0x000fc800078e00ff */
[----:B------:R-:W-:Y:S01]  /*3010*/  @!P5 IMAD.IADD R24, R24, 0x1, -R5 ;  /* 0x000000011818d824 */ /* 0x000fe200078e0a05 */
[C---:B------:R-:W-:Y:S01]  /*3020*/  ISETP.GT.U32.AND P5, PT, R5.reuse, R84, PT ;  /* 0x000000540500720c */ /* 0x040fe20003fa4070 */
[----:B------:R-:W-:Y:S02]  /*3030*/  IMAD.MOV R9, RZ, RZ, -R9 ;  /* 0x000000ffff097224 */ /* 0x000fe400078e0a09 */
[----:B------:R-:W-:Y:S02]  /*3040*/  @!P4 IMAD.MOV R88, RZ, RZ, -R88 ;  /* 0x000000ffff58c224 */ /* 0x000fe400078e0a58 */
[----:B------:R-:W-:Y:S02]  /*3050*/  IMAD R98, R5, R9, R98 ;  /* 0x0000000905627224 */ /* 0x000fe400078e0262 */
[----:B------:R-:W-:Y:S02]  /*3060*/  @!P1 IMAD.IADD R26, R26, 0x1, -R5 ;  /* 0x000000011a1a9824 */ /* 0x000fe400078e0a05 */
[----:B------:R-:W-:Y:S01]  /*3070*/  IMAD.HI.U32 R9, R7, R100, RZ ;  /* 0x0000006407097227 */ /* 0x000fe200078e00ff */
[----:B------:R-:W-:-:S03]  /*3080*/  ISETP.GT.U32.AND P1, PT, R5, R98, PT ;  /* 0x000000620500720c */ /* 0x000fc60003f24070 */
[----:B------:R-:W-:Y:S01]  /*3090*/  @!P5 IMAD.IADD R84, R84, 0x1, -R5 ;  /* 0x000000015454d824 */ /* 0x000fe200078e0a05 */
[----:B------:R-:W-:Y:S01]  /*30a0*/  ISETP.GT.U32.AND P5, PT, R5, R26, PT ;  /* 0x0000001a0500720c */ /* 0x000fe20003fa4070 */
[----:B------:R-:W-:-:S03]  /*30b0*/  IMAD.HI.U32 R11, R7, R102, RZ ;  /* 0x00000066070b7227 */ /* 0x000fc600078e00ff */
[C---:B------:R-:W-:Y:S01]  /*30c0*/  ISETP.GT.U32.AND P4, PT, R5.reuse, R84, PT ;  /* 0x000000540500720c */ /* 0x040fe20003f84070 */
[----:B------:R-:W-:Y:S02]  /*30d0*/  IMAD.MOV R9, RZ, RZ, -R9 ;  /* 0x000000ffff097224 */ /* 0x000fe400078e0a09 */
[----:B------:R-:W-:Y:S02]  /*30e0*/  IMAD.MOV R11, RZ, RZ, -R11 ;  /* 0x000000ffff0b7224 */ /* 0x000fe400078e0a0b */
[C---:B------:R-:W-:Y:S02]  /*30f0*/  IMAD R100, R5.reuse, R9, R100 ;  /* 0x0000000905647224 */ /* 0x040fe400078e0264 */
[--C-:B------:R-:W-:Y:S02]  /*3100*/  @!P1 IMAD.IADD R98, R98, 0x1, -R5.reuse ;  /* 0x0000000162629824 */ /* 0x100fe400078e0a05 */
[C---:B------:R-:W-:Y:S02]  /*3110*/  IMAD R102, R5.reuse, R11, R102 ;  /* 0x0000000b05667224 */ /* 0x040fe400078e0266 */
[----:B------:R-:W-:Y:S01]  /*3120*/  @!P5 IMAD.IADD R26, R26, 0x1, -R5 ;  /* 0x000000011a1ad824 */ /* 0x000fe200078e0a05 */
[----:B------:R-:W-:Y:S01]  /*3130*/  ISETP.GT.U32.AND P1, PT, R5, R98, PT ;  /* 0x000000620500720c */ /* 0x000fe20003f24070 */
[----:B------:R-:W-:Y:S01]  /*3140*/  IMAD.HI.U32 R9, R7, R104, RZ ;  /* 0x0000006807097227 */ /* 0x000fe200078e00ff */
[----:B------:R-:W-:-:S03]  /*3150*/  ISETP.GT.U32.AND P5, PT, R5, R100, PT ;  /* 0x000000640500720c */ /* 0x000fc60003fa4070 */
[----:B------:R-:W-:Y:S01]  /*3160*/  @!P4 IMAD.IADD R84, R84, 0x1, -R5 ;  /* 0x000000015454c824 */ /* 0x000fe200078e0a05 */
[----:B------:R-:W-:Y:S01]  /*3170*/  ISETP.GT.U32.AND P4, PT, R5, R102, PT ;  /* 0x000000660500720c */ /* 0x000fe20003f84070 */
[----:B------:R-:W-:Y:S02]  /*3180*/  IMAD.MOV R9, RZ, RZ, -R9 ;  /* 0x000000ffff097224 */ /* 0x000fe400078e0a09 */
[----:B------:R-:W-:-:S04]  /*3190*/  IMAD.HI.U32 R11, R7, R106, RZ ;  /* 0x0000006a070b7227 */ /* 0x000fc800078e00ff */
[C---:B------:R-:W-:Y:S02]  /*31a0*/  IMAD R104, R5.reuse, R9, R104 ;  /* 0x0000000905687224 */ /* 0x040fe400078e0268 */
[--C-:B------:R-:W-:Y:S02]  /*31b0*/  @!P1 IMAD.IADD R98, R98, 0x1, -R5.reuse ;  /* 0x0000000162629824 */ /* 0x100fe400078e0a05 */
[--C-:B------:R-:W-:Y:S01]  /*31c0*/  @!P5 IMAD.IADD R100, R100, 0x1, -R5.reuse ;  /* 0x000000016464d824 */ /* 0x100fe200078e0a05 */
[----:B------:R-:W-:Y:S01]  /*31d0*/  ISETP.GT.U32.AND P1, PT, R5, R104, PT ;  /* 0x000000680500720c */ /* 0x000fe20003f24070 */
[----:B------:R-:W-:Y:S02]  /*31e0*/  @!P4 IMAD.IADD R102, R102, 0x1, -R5 ;  /* 0x000000016666c824 */ /* 0x000fe400078e0a05 */
[----:B------:R-:W-:Y:S01]  /*31f0*/  IMAD.HI.U32 R9, R7, R108, RZ ;  /* 0x0000006c07097227 */ /* 0x000fe200078e00ff */
[----:B------:R-:W-:-:S03]  /*3200*/  ISETP.GT.U32.AND P4, PT, R5, R100, PT ;  /* 0x000000640500720c */ /* 0x000fc60003f84070 */
[----:B------:R-:W-:Y:S02]  /*3210*/  IMAD.MOV R9, RZ, RZ, -R9 ;  /* 0x000000ffff097224 */ /* 0x000fe400078e0a09 */
[----:B------:R-:W-:Y:S02]  /*3220*/  IMAD.MOV.U32 R90, RZ, RZ, R20 ;  /* 0x000000ffff5a7224 */ /* 0x000fe400078e0014 */
[C---:B------:R-:W-:Y:S02]  /*3230*/  IMAD R108, R5.reuse, R9, R108 ;  /* 0x00000009056c7224 */ /* 0x040fe400078e026c */
[----:B------:R-:W-:Y:S01]  /*3240*/  @!P1 IMAD.IADD R104, R104, 0x1, -R5 ;  /* 0x0000000168689824 */ /* 0x000fe200078e0a05 */
[C---:B------:R-:W-:Y:S01]  /*3250*/  ISETP.GT.U32.AND P1, PT, R5.reuse, R102, PT ;  /* 0x000000660500720c */ /* 0x040fe20003f24070 */
[----:B------:R-:W-:Y:S02]  /*3260*/  IMAD.MOV R11, RZ, RZ, -R11 ;  /* 0x000000ffff0b7224 */ /* 0x000fe400078e0a0b */
[----:B------:R-:W-:Y:S01]  /*3270*/  @!P6 IMAD.MOV R90, RZ, RZ, -R90 ;  /* 0x000000ffff5ae224 */ /* 0x000fe200078e0a5a */
[C---:B------:R-:W-:Y:S01]  /*3280*/  ISETP.GT.U32.AND P6, PT, R5.reuse, R104, PT ;  /* 0x000000680500720c */ /* 0x040fe20003fc4070 */
[----:B------:R-:W-:Y:S01]  /*3290*/  @!P4 IMAD.IADD R100, R100, 0x1, -R5 ;  /* 0x000000016464c824 */ /* 0x000fe200078e0a05 */
[C---:B------:R-:W-:Y:S01]  /*32a0*/  ISETP.GT.U32.AND P4, PT, R5.reuse, R108, PT ;  /* 0x0000006c0500720c */ /* 0x040fe20003f84070 */
[----:B------:R-:W-:-:S02]  /*32b0*/  IMAD R106, R5, R11, R106 ;  /* 0x0000000b056a7224 */ /* 0x000fc400078e026a */
[----:B------:R-:W-:-:S03]  /*32c0*/  IMAD.HI.U32 R11, R7, R112, RZ ;  /* 0x00000070070b7227 */ /* 0x000fc600078e00ff */
[----:B------:R-:W-:Y:S01]  /*32d0*/  ISETP.GT.U32.AND P5, PT, R5, R106, PT ;  /* 0x0000006a0500720c */ /* 0x000fe20003fa4070 */
[----:B------:R-:W-:-:S04]  /*32e0*/  IMAD.HI.U32 R13, R7, R114, RZ ;  /* 0x00000072070d7227 */ /* 0x000fc800078e00ff */
[----:B------:R-:W-:Y:S02]  /*32f0*/  IMAD.MOV R11, RZ, RZ, -R11 ;  /* 0x000000ffff0b7224 */ /* 0x000fe400078e0a0b */
[----:B------:R-:W-:Y:S02]  /*3300*/  IMAD.MOV R13, RZ, RZ, -R13 ;  /* 0x000000ffff0d7224 */ /* 0x000fe400078e0a0d */
[C---:B------:R-:W-:Y:S02]  /*3310*/  IMAD R112, R5.reuse, R11, R112 ;  /* 0x0000000b05707224 */ /* 0x040fe400078e0270 */
[----:B------:R-:W-:Y:S01]  /*3320*/  IMAD R114, R5, R13, R114 ;  /* 0x0000000d05727224 */ /* 0x000fe200078e0272 */
[----:B------:R-:W-:Y:S01]  /*3330*/  LOP3.LUT R13, R3, 0xc, RZ, 0xfc, !PT ;  /* 0x0000000c030d7812 */ /* 0x000fe200078efcff */
[--C-:B------:R-:W-:Y:S01]  /*3340*/  @!P6 IMAD.IADD R104, R104, 0x1, -R5.reuse ;  /* 0x000000016868e824 */ /* 0x100fe200078e0a05 */
[C---:B------:R-:W-:Y:S01]  /*3350*/  ISETP.GT.U32.AND P6, PT, R5.reuse, R112, PT ;  /* 0x000000700500720c */ /* 0x040fe20003fc4070 */
[----:B------:R-:W-:Y:S01]  /*3360*/  @!P4 IMAD.IADD R108, R108, 0x1, -R5 ;  /* 0x000000016c6cc824 */ /* 0x000fe200078e0a05 */
[----:B------:R-:W-:Y:S01]  /*3370*/  ISETP.GT.U32.AND P4, PT, R5, R114, PT ;  /* 0x000000720500720c */ /* 0x000fe20003f84070 */
[----:B------:R-:W-:-:S04]  /*3380*/  IMAD.HI.U32 R9, R7, R92, RZ ;  /* 0x0000005c07097227 */ /* 0x000fc800078e00ff */
[----:B------:R-:W-:-:S04]  /*3390*/  IMAD.HI.U32 R7, R7, R94, RZ ;  /* 0x0000005e07077227 */ /* 0x000fc800078e00ff */
[----:B------:R-:W-:Y:S02]  /*33a0*/  IMAD.MOV R9, RZ, RZ, -R9 ;  /* 0x000000ffff097224 */ /* 0x000fe400078e0a09 */
[----:B------:R-:W-:Y:S02]  /*33b0*/  IMAD.MOV R7, RZ, RZ, -R7 ;  /* 0x000000ffff077224 */ /* 0x000fe400078e0a07 */
[C---:B------:R-:W-:Y:S01]  /*33c0*/  IMAD R20, R5.reuse, R9, R92 ;  /* 0x0000000905147224 */ /* 0x040fe200078e025c */
[----:B------:R-:W-:Y:S01]  /*33d0*/  IABS R9, R37 ;  /* 0x0000002500097213 */ /* 0x000fe20000000000 */
[----:B------:R-:W-:Y:S02]  /*33e0*/  IMAD R8, R5, R7, R94 ;  /* 0x0000000705087224 */ /* 0x000fe400078e025e */
[----:B------:R-:W-:Y:S02]  /*33f0*/  @!P6 IMAD.IADD R112, R112, 0x1, -R5 ;  /* 0x000000017070e824 */ /* 0x000fe400078e0a05 */
[----:B------:R-:W-:-:S02]  /*3400*/  IMAD.MOV.U32 R94, RZ, RZ, R26 ;  /* 0x000000ffff5e7224 */ /* 0x000fc400078e001a */
[--C-:B------:R-:W-:Y:S01]  /*3410*/  @!P4 IMAD.IADD R114, R114, 0x1, -R5.reuse ;  /* 0x000000017272c824 */ /* 0x100fe200078e0a05 */
[C---:B------:R-:W-:Y:S01]  /*3420*/  ISETP.GT.U32.AND P6, PT, R5.reuse, R112, PT ;  /* 0x000000700500720c */ /* 0x040fe20003fc4070 */
[----:B------:R-:W-:Y:S01]  /*3430*/  @!P1 IMAD.IADD R102, R102, 0x1, -R5 ;  /* 0x0000000166669824 */ /* 0x000fe200078e0a05 */
[----:B------:R-:W-:Y:S01]  /*3440*/  ISETP.GT.U32.AND P1, PT, R5, R20, PT ;  /* 0x000000140500720c */ /* 0x000fe20003f24070 */
[----:B------:R-:W-:Y:S01]  /*3450*/  IMAD.HI.U32 R4, R4, R9, RZ ;  /* 0x0000000904047227 */ /* 0x000fe200078e00ff */
[----:B------:R-:W-:Y:S02]  /*3460*/  ISETP.GE.AND P4, PT, R15, RZ, PT ;  /* 0x000000ff0f00720c */ /* 0x000fe40003f86270 */
[----:B------:R-:W-:Y:S01]  /*3470*/  LOP3.LUT R15, R3, 0x8, RZ, 0xfc, !PT ;  /* 0x00000008030f7812 */ /* 0x000fe200078efcff */
[----:B------:R-:W-:Y:S01]  /*3480*/  @!P3 IMAD.MOV R94, RZ, RZ, -R94 ;  /* 0x000000ffff5eb224 */ /* 0x000fe200078e0a5e */
[----:B------:R-:W-:Y:S01]  /*3490*/  ISETP.GT.U32.AND P3, PT, R5, R114, PT ;  /* 0x000000720500720c */ /* 0x000fe20003f64070 */
[----:B------:R-:W-:-:S02]  /*34a0*/  IMAD.MOV R4, RZ, RZ, -R4 ;  /* 0x000000ffff047224 */ /* 0x000fc400078e0a04 */
[----:B------:R-:W-:Y:S02]  /*34b0*/  IMAD.MOV.U32 R96, RZ, RZ, R84 ;  /* 0x000000ffff607224 */ /* 0x000fe400078e0054 */
[----:B------:R-:W-:Y:S02]  /*34c0*/  IMAD R9, R6, R4, R9 ;  /* 0x0000000406097224 */ /* 0x000fe400078e0209 */
[----:B------:R-:W-:Y:S02]  /*34d0*/  @!P0 IMAD.MOV R96, RZ, RZ, -R96 ;  /* 0x000000ffff608224 */ /* 0x000fe400078e0a60 */
[--C-:B------:R-:W-:Y:S01]  /*34e0*/  @!P5 IMAD.IADD R106, R106, 0x1, -R5.reuse ;  /* 0x000000016a6ad824 */ /* 0x100fe200078e0a05 */
[----:B------:R-:W-:Y:S01]  /*34f0*/  ISETP.GT.U32.AND P0, PT, R6, R9, PT ;  /* 0x000000090600720c */ /* 0x000fe20003f04070 */
[--C-:B------:R-:W-:Y:S01]  /*3500*/  @!P1 IMAD.IADD R20, R20, 0x1, -R5.reuse ;  /* 0x0000000114149824 */ /* 0x100fe200078e0a05 */
[----:B------:R-:W-:Y:S01]  /*3510*/  ISETP.GT.U32.AND P1, PT, R5, R108, PT ;  /* 0x0000006c0500720c */ /* 0x000fe20003f24070 */
[--C-:B------:R-:W-:Y:S01]  /*3520*/  @!P6 IMAD.IADD R112, R112, 0x1, -R5.reuse ;  /* 0x000000017070e824 */ /* 0x100fe200078e0a05 */
[----:B------:R-:W-:Y:S01]  /*3530*/  ISETP.GE.AND P6, PT, R21, RZ, PT ;  /* 0x000000ff1500720c */ /* 0x000fe20003fc6270 */
[--C-:B------:R-:W-:Y:S01]  /*3540*/  @!P3 IMAD.IADD R114, R114, 0x1, -R5.reuse ;  /* 0x000000017272b824 */ /* 0x100fe200078e0a05 */
[----:B------:R-:W-:Y:S01]  /*3550*/  ISETP.GT.AND P3, PT, R109, 0x7f, PT ;  /* 0x0000007f6d00780c */ /* 0x000fe20003f64270 */
[----:B------:R-:W-:Y:S01]  /*3560*/  IMAD.MOV.U32 R92, RZ, RZ, R24 ;  /* 0x000000ffff5c7224 */ /* 0x000fe200078e0018 */
[----:B------:R-:W-:Y:S01]  /*3570*/  ISETP.GT.U32.AND P5, PT, R5, R106, PT ;  /* 0x0000006a0500720c */ /* 0x000fe20003fa4070 */
[----:B------:R-:W-:Y:S01]  /*3580*/  @!P4 IMAD.MOV R100, RZ, RZ, -R100 ;  /* 0x000000ffff64c224 */ /* 0x000fe200078e0a64 */
[----:B------:R-:W-:Y:S01]  /*3590*/  SEL R4, RZ, 0x4, !P3 ;  /* 0x00000004ff047807 */ /* 0x000fe20005800000 */
[----:B------:R-:W-:Y:S01]  /*35a0*/  @!P2 IMAD.MOV R92, RZ, RZ, -R92 ;  /* 0x000000ffff5ca224 */ /* 0x000fe200078e0a5c */
[----:B------:R-:W-:Y:S01]  /*35b0*/  ISETP.GE.AND P3, PT, R23, RZ, PT ;  /* 0x000000ff1700720c */ /* 0x000fe20003f66270 */
[----:B------:R-:W-:Y:S01]  /*35c0*/  @!P0 IMAD.IADD R9, R9, 0x1, -R6 ;  /* 0x0000000109098824 */ /* 0x000fe200078e0a06 */
[C---:B------:R-:W-:Y:S01]  /*35d0*/  ISETP.GT.U32.AND P2, PT, R5.reuse, R20, PT ;  /* 0x000000140500720c */ /* 0x040fe20003f44070 */
[--C-:B------:R-:W-:Y:S01]  /*35e0*/  @!P1 IMAD.IADD R108, R108, 0x1, -R5.reuse ;  /* 0x000000016c6c9824 */ /* 0x100fe200078e0a05 */
[----:B------:R-:W-:Y:S01]  /*35f0*/  ISETP.GT.U32.AND P1, PT, R5, R8, PT ;  /* 0x000000080500720c */ /* 0x000fe20003f24070 */
[----:B------:R-:W-:Y:S01]  /*3600*/  @!P6 IMAD.MOV R104, RZ, RZ, -R104 ;  /* 0x000000ffff68e224 */ /* 0x000fe200078e0a68 */
[----:B------:R-:W-:Y:S01]  /*3610*/  ISETP.GT.U32.AND P6, PT, R6, R9, PT ;  /* 0x000000090600720c */ /* 0x000fe20003fc4070 */
[----:B------:R-:W-:Y:S01]  /*3620*/  IMAD.MOV.U32 R110, RZ, RZ, R108 ;  /* 0x000000ffff6e7224 */ /* 0x000fe200078e006c */
[----:B------:R-:W-:Y:S01]  /*3630*/  ISETP.GE.AND P0, PT, R0, RZ, PT ;  /* 0x000000ff0000720c */ /* 0x000fe20003f06270 */
[----:B------:R-:W-:Y:S01]  /*3640*/  @!P5 IMAD.IADD R106, R106, 0x1, -R5 ;  /* 0x000000016a6ad824 */ /* 0x000fe200078e0a05 */
[----:B------:R-:W-:-:S03]  /*3650*/  ISETP.GE.AND P5, PT, R17, RZ, PT ;  /* 0x000000ff1100720c */ /* 0x000fc60003fa6270 */
[----:B------:R-:W-:Y:S01]  /*3660*/  @!P3 IMAD.MOV R106, RZ, RZ, -R106 ;  /* 0x000000ffff6ab224 */ /* 0x000fe200078e0a6a */
[----:B------:R-:W-:Y:S01]  /*3670*/  ISETP.GE.AND P3, PT, R27, RZ, PT ;  /* 0x000000ff1b00720c */ /* 0x000fe20003f66270 */
[--C-:B------:R-:W-:Y:S01]  /*3680*/  @!P2 IMAD.IADD R20, R20, 0x1, -R5.reuse ;  /* 0x000000011414a824 */ /* 0x100fe200078e0a05 */
[----:B------:R-:W-:Y:S01]  /*3690*/  ISETP.GE.AND P2, PT, R19, RZ, PT ;  /* 0x000000ff1300720c */ /* 0x000fe20003f46270 */
[----:B------:R-:W-:Y:S01]  /*36a0*/  @!P1 IMAD.IADD R8, R8, 0x1, -R5 ;  /* 0x0000000108089824 */ /* 0x000fe200078e0a05 */
[----:B------:R-:W-:Y:S01]  /*36b0*/  ISETP.GE.AND P1, PT, R3, c[0x0][0x180], PT ;  /* 0x0000600003007a0c */ /* 0x000fe20003f26270 */
[----:B------:R-:W-:Y:S01]  /*36c0*/  @!P6 IMAD.IADD R9, R9, 0x1, -R6 ;  /* 0x000000010909e824 */ /* 0x000fe200078e0a06 */
[----:B------:R-:W-:Y:S01]  /*36d0*/  ISETP.GE.AND P6, PT, R13, c[0x0][0x180], PT ;  /* 0x000060000d007a0c */ /* 0x000fe20003fc6270 */
[----:B------:R-:W-:Y:S01]  /*36e0*/  IMAD.MOV.U32 R6, RZ, RZ, R20 ;  /* 0x000000ffff067224 */ /* 0x000fe200078e0014 */
[----:B------:R-:W-:Y:S01]  /*36f0*/  SEL R7, R4, RZ, !P1 ;  /* 0x000000ff04077207 */ /* 0x000fe20004800000 */
[----:B------:R-:W-:Y:S01]  /*3700*/  IMAD.MOV.U32 R108, RZ, RZ, R9 ;  /* 0x000000ffff6c7224 */ /* 0x000fe200078e0009 */
[----:B------:R-:W-:Y:S01]  /*3710*/  ISETP.GE.AND P1, PT, R25, RZ, PT ;  /* 0x000000ff1900720c */ /* 0x000fe20003f26270 */
[----:B------:R-:W-:Y:S01]  /*3720*/  @!P5 IMAD.MOV R98, RZ, RZ, -R98 ;  /* 0x000000ffff62d224 */ /* 0x000fe200078e0a62 */
[----:B------:R-:W-:Y:S01]  /*3730*/  ISETP.GT.U32.AND P4, PT, R5, R8, PT ;  /* 0x000000080500720c */ /* 0x000fe20003f84070 */
[----:B------:R-:W-:Y:S01]  /*3740*/  @!P3 IMAD.MOV R6, RZ, RZ, -R6 ;  /* 0x000000ffff06b224 */ /* 0x000fe200078e0a06 */
[----:B------:R-:W-:Y:S01]  /*3750*/  ISETP.GE.AND P3, PT, R37, RZ, PT ;  /* 0x000000ff2500720c */ /* 0x000fe20003f66270 */
[----:B------:R-:W-:Y:S01]  /*3760*/  @!P2 IMAD.MOV R102, RZ, RZ, -R102 ;  /* 0x000000ffff66a224 */ /* 0x000fe200078e0a66 */
[----:B------:R-:W-:-:S02]  /*3770*/  ISETP.NE.U32.AND P2, PT, R7, RZ, PT ;  /* 0x000000ff0700720c */ /* 0x000fc40003f45070 */
[----:B------:R-:W-:Y:S02]  /*3780*/  LOP3.LUT R7, R3, 0x10, RZ, 0xfc, !PT ;  /* 0x0000001003077812 */ /* 0x000fe400078efcff */
[----:B------:R-:W-:-:S03]  /*3790*/  ISETP.GE.AND P5, PT, R39, c[0x0][0x180], PT ;  /* 0x0000600027007a0c */ /* 0x000fc60003fa6270 */
[----:B------:R-:W-:Y:S01]  /*37a0*/  @!P1 IMAD.MOV R110, RZ, RZ, -R110 ;  /* 0x000000ffff6e9224 */ /* 0x000fe200078e0a6e */
[----:B------:R-:W-:Y:S01]  /*37b0*/  ISETP.GE.AND P1, PT, R29, RZ, PT ;  /* 0x000000ff1d00720c */ /* 0x000fe20003f26270 */
[----:B------:R-:W-:Y:S01]  /*37c0*/  @!P4 IMAD.IADD R8, R8, 0x1, -R5 ;  /* 0x000000010808c824 */ /* 0x000fe200078e0a05 */
[----:B------:R-:W-:Y:S01]  /*37d0*/  ISETP.GE.AND P4, PT, R33, RZ, PT ;  /* 0x000000ff2100720c */ /* 0x000fe20003f86270 */
[----:B------:R-:W-:Y:S01]  /*37e0*/  @!P3 IMAD.MOV R108, RZ, RZ, -R108 ;  /* 0x000000ffff6cb224 */ /* 0x000fe200078e0a6c */
[----:B------:R-:W-:Y:S01]  /*37f0*/  ISETP.NE.AND P3, PT, RZ, c[0x0][0x178], PT ;  /* 0x00005e00ff007a0c */ /* 0x000fe20003f65270 */
[----:B------:R-:W-:Y:S01]  /*3800*/  @!P0 IMAD.MOV R8, RZ, RZ, -R8 ;  /* 0x000000ffff088224 */ /* 0x000fe200078e0a08 */
[----:B------:R-:W-:Y:S02]  /*3810*/  ISETP.GE.AND P0, PT, R15, c[0x0][0x180], PT ;  /* 0x000060000f007a0c */ /* 0x000fe40003f06270 */
[C---:B------:R-:W-:Y:S02]  /*3820*/  SEL R11, R4.reuse, RZ, !P5 ;  /* 0x000000ff040b7207 */ /* 0x040fe40006800000 */
[----:B------:R-:W-:-:S02]  /*3830*/  SEL R5, R4, RZ, !P0 ;  /* 0x000000ff04057207 */ /* 0x000fc40004000000 */
[----:B------:R-:W-:Y:S01]  /*3840*/  ISETP.GE.AND P0, PT, R7, c[0x0][0x180], PT ;  /* 0x0000600007007a0c */ /* 0x000fe20003f06270 */
[----:B------:R-:W-:Y:S01]  /*3850*/  @!P1 IMAD.MOV R112, RZ, RZ, -R112 ;  /* 0x000000ffff709224 */ /* 0x000fe200078e0a70 */
[C---:B------:R-:W-:Y:S01]  /*3860*/  SEL R7, R4.reuse, RZ, !P6 ;  /* 0x000000ff04077207 */ /* 0x040fe20007000000 */
[----:B------:R-:W-:Y:S01]  /*3870*/  @!P4 IMAD.MOV R114, RZ, RZ, -R114 ;  /* 0x000000ffff72c224 */ /* 0x000fe200078e0a72 */
[----:B------:R-:W-:Y:S02]  /*3880*/  ISETP.NE.U32.AND P1, PT, R5, RZ, PT ;  /* 0x000000ff0500720c */ /* 0x000fe40003f25070 */
[----:B------:R-:W-:Y:S02]  /*3890*/  SEL R5, R4, RZ, !P0 ;  /* 0x000000ff04057207 */ /* 0x000fe40004000000 */
[----:B------:R-:W-:Y:S02]  /*38a0*/  @!P3 LOP3.LUT R108, RZ, c[0x0][0x178], RZ, 0x33, !PT ;  /* 0x00005e00ff6cba12 */ /* 0x000fe400078e33ff */
[----:B------:R-:W-:Y:S01]  /*38b0*/  ISETP.NE.U32.AND P6, PT, R7, RZ, PT ;  /* 0x000000ff0700720c */ /* 0x000fe20003fc5070 */
[----:B------:R-:W-:Y:S01]  /*38c0*/  IMAD.MOV.U32 R7, RZ, RZ, c[0x0][0x188] ;  /* 0x00006200ff077624 */ /* 0x000fe200078e00ff */
[----:B------:R-:W-:Y:S01]  /*38d0*/  ISETP.NE.U32.AND P0, PT, R5, RZ, PT ;  /* 0x000000ff0500720c */ /* 0x000fe20003f05070 */
[----:B------:R-:W-:Y:S01]  /*38e0*/  IMAD R108, R108, c[0x0][0x184], RZ ;  /* 0x000061006c6c7a24 */ /* 0x000fe200078e02ff */
[----:B------:R-:W-:Y:S01]  /*38f0*/  ISETP.NE.AND P4, PT, RZ, c[0x0][0x17c], PT ;  /* 0x00005f00ff007a0c */ /* 0x000fe20003f85270 */
[----:B------:R-:W-:Y:S01]  /*3900*/  IMAD R84, R7, 0x2, R116 ;  /* 0x0000000207547824 */ /* 0x000fe200078e0274 */
[----:B------:R-:W-:-:S02]  /*3910*/  LOP3.LUT R5, RZ, c[0x0][0x17c], RZ, 0x33, !PT ;  /* 0x00005f00ff057a12 */ /* 0x000fc400078e33ff */
[----:B------:R-:W-:Y:S01]  /*3920*/  ISETP.NE.U32.AND P5, PT, R11, RZ, PT ;  /* 0x000000ff0b00720c */ /* 0x000fe20003fa5070 */
[----:B------:R-:W-:Y:S01]  /*3930*/  IMAD R118, R7, 0x2, R84 ;  /* 0x0000000207767824 */ /* 0x000fe200078e0254 */
[C---:B------:R-:W-:Y:S01]  /*3940*/  SEL R61, R5.reuse, R6, !P4 ;  /* 0x00000006053d7207 */ /* 0x040fe20006000000 */
[----:B------:R-:W-:Y:S01]  /*3950*/  IMAD.SHL.U32 R6, R108, 0x4, RZ ;  /* 0x000000046c067824 */ /* 0x000fe200078e00ff */
[----:B------:R-:W-:Y:S01]  /*3960*/  SEL R29, R5, R94, !P4 ;  /* 0x0000005e051d7207 */ /* 0x000fe20006000000 */
[----:B------:R-:W-:Y:S01]  /*3970*/  IMAD R140, R7, 0x2, R118 ;  /* 0x00000002078c7824 */ /* 0x000fe200078e0276 */
[C---:B------:R-:W-:Y:S02]  /*3980*/  SEL R39, R5.reuse, R8, !P4 ;  /* 0x0000000805277207 */ /* 0x040fe40006000000 */
[----:B------:R-:W-:Y:S02]  /*3990*/  IADD3 R94, P3, R6, c[0x0][0x160], RZ ;  /* 0x00005800065e7a10 */ /* 0x000fe40007f7e0ff */
[----:B------:R-:W-:Y:S01]  /*39a0*/  SEL R26, R5, R12, !P4 ;  /* 0x0000000c051a7207 */ /* 0x000fe20006000000 */
[----:B------:R-:W-:Y:S01]  /*39b0*/  IMAD R39, R39, c[0x0][0x190], RZ ;  /* 0x0000640027277a24 */ /* 0x000fe200078e02ff */
[----:B------:R-:W-:-:S02]  /*39c0*/  SEL R20, R5, R16, !P4 ;  /* 0x0000001005147207 */ /* 0x000fc40006000000 */
[C---:B------:R-:W-:Y:S02]  /*39d0*/  SEL R40, R5.reuse, R40, !P4 ;  /* 0x0000002805287207 */ /* 0x040fe40006000000 */
[C---:B------:R-:W-:Y:S02]  /*39e0*/  SEL R42, R5.reuse, R42, !P4 ;  /* 0x0000002a052a7207 */ /* 0x040fe40006000000 */
[C---:B------:R-:W-:Y:S01]  /*39f0*/  SEL R43, R5.reuse, R43, !P4 ;  /* 0x0000002b052b7207 */ /* 0x040fe20006000000 */
[----:B------:R-:W-:Y:S01]  /*3a00*/  IMAD R40, R40, c[0x0][0x190], RZ ;  /* 0x0000640028287a24 */ /* 0x000fe200078e02ff */
[C---:B------:R-:W-:Y:S01]  /*3a10*/  SEL R44, R5.reuse, R44, !P4 ;  /* 0x0000002c052c7207 */ /* 0x040fe20006000000 */
[----:B------:R-:W-:Y:S01]  /*3a20*/  IMAD R42, R42, c[0x0][0x190], RZ ;  /* 0x000064002a2a7a24 */ /* 0x000fe200078e02ff */
[----:B------:R-:W-:Y:S01]  /*3a30*/  SEL R46, R5, R46, !P4 ;  /* 0x0000002e052e7207 */ /* 0x000fe20006000000 */
[----:B------:R-:W-:Y:S01]  /*3a40*/  IMAD R43, R43, c[0x0][0x190], RZ ;  /* 0x000064002b2b7a24 */ /* 0x000fe200078e02ff */
        /* <DEDUP_REMOVED lines=68> */
[----:B------:R-:W-:-:S02]  /*3e90*/  SEL R27, R5, R10, !P4 ;  /* 0x0000000a051b7207 */ /* 0x000fc40006000000 */
[C---:B------:R-:W-:Y:S02]  /*3ea0*/  SEL R24, R5.reuse, R14, !P4 ;  /* 0x0000000e05187207 */ /* 0x040fe40006000000 */
[C---:B------:R-:W-:Y:S02]  /*3eb0*/  SEL R16, R5.reuse, R18, !P4 ;  /* 0x0000001205107207 */ /* 0x040fe40006000000 */
[C---:B------:R-:W-:Y:S02]  /*3ec0*/  SEL R12, R5.reuse, R22, !P4 ;  /* 0x00000016050c7207 */ /* 0x040fe40006000000 */
[C---:B------:R-:W-:Y:S02]  /*3ed0*/  SEL R8, R5.reuse, R80, !P4 ;  /* 0x0000005005087207 */ /* 0x040fe40006000000 */
[C---:B------:R-:W-:Y:S02]  /*3ee0*/  SEL R9, R5.reuse, R82, !P4 ;  /* 0x0000005205097207 */ /* 0x040fe40006000000 */
[----:B------:R-:W-:-:S02]  /*3ef0*/  SEL R13, R5, R86, !P4 ;  /* 0x00000056050d7207 */ /* 0x000fc40006000000 */
[C---:B------:R-:W-:Y:S02]  /*3f00*/  SEL R17, R5.reuse, R88, !P4 ;  /* 0x0000005805117207 */ /* 0x040fe40006000000 */
[C---:B------:R-:W-:Y:S02]  /*3f10*/  SEL R21, R5.reuse, R90, !P4 ;  /* 0x0000005a05157207 */ /* 0x040fe40006000000 */
[C---:B------:R-:W-:Y:S02]  /*3f20*/  SEL R25, R5.reuse, R92, !P4 ;  /* 0x0000005c05197207 */ /* 0x040fe40006000000 */
[C---:B------:R-:W-:Y:S02]  /*3f30*/  SEL R33, R5.reuse, R96, !P4 ;  /* 0x0000006005217207 */ /* 0x040fe40006000000 */
[C---:B-1----:R-:W-:Y:S02]  /*3f40*/  SEL R37, R5.reuse, R98, !P4 ;  /* 0x0000006205257207 */ /* 0x042fe40006000000 */
[----:B------:R-:W-:-:S02]  /*3f50*/  SEL R41, R5, R100, !P4 ;  /* 0x0000006405297207 */ /* 0x000fc40006000000 */
[C---:B------:R-:W-:Y:S02]  /*3f60*/  SEL R45, R5.reuse, R102, !P4 ;  /* 0x00000066052d7207 */ /* 0x040fe40006000000 */
[C---:B------:R-:W-:Y:S02]  /*3f70*/  SEL R49, R5.reuse, R104, !P4 ;  /* 0x0000006805317207 */ /* 0x040fe40006000000 */
[C---:B------:R-:W-:Y:S02]  /*3f80*/  SEL R53, R5.reuse, R106, !P4 ;  /* 0x0000006a05357207 */ /* 0x040fe40006000000 */
[C---:B------:R-:W-:Y:S02]  /*3f90*/  SEL R57, R5.reuse, R110, !P4 ;  /* 0x0000006e05397207 */ /* 0x040fe40006000000 */
[C---:B------:R-:W-:Y:S02]  /*3fa0*/  SEL R65, R5.reuse, R112, !P4 ;  /* 0x0000007005417207 */ /* 0x040fe40006000000 */
[----:B------:R-:W-:-:S02]  /*3fb0*/  SEL R69, R5, R114, !P4 ;  /* 0x0000007205457207 */ /* 0x000fc40006000000 */
[----:B------:R-:W-:Y:S01]  /*3fc0*/  SEL R73, R5, R73, !P4 ;  /* 0x0000004905497207 */ /* 0x000fe20006000000 */
[----:B------:R-:W-:Y:S01]  /*3fd0*/  IMAD R5, R7, 0x2, R140 ;  /* 0x0000000207057824 */ /* 0x000fe200078e028c */
[----:B------:R-:W-:Y:S01]  /*3fe0*/  LEA.HI.X.SX32 R81, R108, c[0x0][0x164], 0x2, P3 ;  /* 0x000059006c517a11 */ /* 0x000fe200018f16ff */
[----:B------:R-:W-:Y:S01]  /*3ff0*/  IMAD R97, R69, c[0x0][0x190], RZ ;  /* 0x0000640045617a24 */ /* 0x000fe200078e02ff */
[-C--:B------:R-:W-:Y:S01]  /*4000*/  LEA R198, P4, R116, R94.reuse, 0x2 ;  /* 0x0000005e74c67211 */ /* 0x080fe200078810ff */
[C---:B------:R-:W-:Y:S01]  /*4010*/  IMAD R92, R7.reuse, 0x2, R5 ;  /* 0x00000002075c7824 */ /* 0x040fe200078e0205 */
[-C--:B------:R-:W-:Y:S02]  /*4020*/  LEA R194, P3, R118, R94.reuse, 0x2 ;  /* 0x0000005e76c27211 */ /* 0x080fe400078610ff */
[----:B------:R-:W-:Y:S01]  /*4030*/  LEA.HI.X.SX32 R199, R116, R81, 0x2, P4 ;  /* 0x0000005174c77211 */ /* 0x000fe200020f16ff */
[----:B------:R-:W-:Y:S01]  /*4040*/  IMAD R93, R7, 0x2, R92 ;  /* 0x00000002075d7824 */ /* 0x000fe200078e025c */
[----:B------:R-:W-:-:S02]  /*4050*/  LEA R10, P4, R5, R94, 0x2 ;  /* 0x0000005e050a7211 */ /* 0x000fc400078810ff */
[----:B------:R-:W-:Y:S01]  /*4060*/  LOP3.LUT R15, R3, 0x14, RZ, 0xfc, !PT ;  /* 0x00000014030f7812 */ /* 0x000fe200078efcff */
[----:B------:R-:W-:Y:S01]  /*4070*/  IMAD R100, R7, 0x2, R93 ;  /* 0x0000000207647824 */ /* 0x000fe200078e025d */
[-C--:B------:R-:W-:Y:S01]  /*4080*/  LEA.HI.X.SX32 R195, R118, R81.reuse, 0x2, P3 ;  /* 0x0000005176c37211 */ /* 0x080fe200018f16ff */
[----:B------:R1:W-:Y:S01]  /*4090*/  LDGSTS.E [R2], [R198.64], P2 ;  /* 0x00000000c6027fae */ /* 0x0003e20009121846 */
[----:B------:R-:W-:Y:S01]  /*40a0*/  LEA.HI.X.SX32 R11, R5, R81, 0x2, P4 ;  /* 0x00000051050b7211 */ /* 0x000fe200020f16ff */
[----:B------:R-:W-:Y:S01]  /*40b0*/  IMAD R101, R7, 0x2, R100 ;  /* 0x0000000207657824 */ /* 0x000fe200078e0264 */
[----:B------:R-:W-:Y:S01]  /*40c0*/  ISETP.GE.AND P3, PT, R15, c[0x0][0x180], PT ;  /* 0x000060000f007a0c */ /* 0x000fe20003f66270 */
[----:B------:R1:W-:Y:S01]  /*40d0*/  LDGSTS.E [R2+0x400], [R194.64], P5 ;  /* 0x00400000c2027fae */ /* 0x0003e2000a921846 */
[----:B------:R-:W-:Y:S01]  /*40e0*/  ISETP.GE.AND P4, PT, R111, c[0x0][0x180], PT ;  /* 0x000060006f007a0c */ /* 0x000fe20003f86270 */
[C---:B------:R-:W-:Y:S01]  /*40f0*/  IMAD R102, R7.reuse, 0x2, R101 ;  /* 0x0000000207667824 */ /* 0x040fe200078e0265 */
[C---:B------:R-:W-:Y:S01]  /*4100*/  SEL R14, R4.reuse, RZ, !P3 ;  /* 0x000000ff040e7207 */ /* 0x040fe20005800000 */
[----:B------:R2:W-:Y:S01]  /*4110*/  LDGSTS.E [R2+0x800], [R10.64], P1 ;  /* 0x008000000a027fae */ /* 0x0005e20008921846 */
[----:B------:R-:W-:Y:S01]  /*4120*/  SEL R15, R4, RZ, !P4 ;  /* 0x000000ff040f7207 */ /* 0x000fe20006000000 */
[----:B------:R-:W-:Y:S01]  /*4130*/  IMAD R103, R7, 0x2, R102 ;  /* 0x0000000207677824 */ /* 0x000fe200078e0266 */
[----:B------:R-:W-:-:S02]  /*4140*/  ISETP.GE.AND P3, PT, R123, c[0x0][0x180], PT ;  /* 0x000060007b007a0c */ /* 0x000fc40003f66270 */
[----:B------:R-:W-:Y:S01]  /*4150*/  ISETP.NE.U32.AND P2, PT, R15, RZ, PT ;  /* 0x000000ff0f00720c */ /* 0x000fe20003f45070 */
[----:B------:R-:W-:Y:S01]  /*4160*/  IMAD R202, R7, 0x2, R103 ;  /* 0x0000000207ca7824 */ /* 0x000fe200078e0267 */
[----:B------:R-:W-:Y:S02]  /*4170*/  ISETP.NE.U32.AND P4, PT, R14, RZ, PT ;  /* 0x000000ff0e00720c */ /* 0x000fe40003f85070 */
[----:B------:R-:W-:Y:S02]  /*4180*/  SEL R15, R4, RZ, !P3 ;  /* 0x000000ff040f7207 */ /* 0x000fe40005800000 */
[----:B------:R-:W-:Y:S02]  /*4190*/  LEA R14, P5, R93, R94, 0x2 ;  /* 0x0000005e5d0e7211 */ /* 0x000fe400078a10ff */
[----:B------:R-:W-:Y:S02]  /*41a0*/  ISETP.GE.AND P1, PT, R127, c[0x0][0x180], PT ;  /* 0x000060007f007a0c */ /* 0x000fe40003f26270 */
[----:B------:R-:W-:-:S02]  /*41b0*/  ISETP.NE.U32.AND P3, PT, R15, RZ, PT ;  /* 0x000000ff0f00720c */ /* 0x000fc40003f65070 */
[----:B------:R-:W-:Y:S02]  /*41c0*/  LEA.HI.X.SX32 R15, R93, R81, 0x2, P5 ;  /* 0x000000515d0f7211 */ /* 0x000fe400028f16ff */
[----:B------:R-:W-:Y:S02]  /*41d0*/  SEL R19, R4, RZ, !P1 ;  /* 0x000000ff04137207 */ /* 0x000fe40004800000 */
[----:B------:R-:W-:Y:S01]  /*41e0*/  ISETP.GE.AND P1, PT, R204, c[0x0][0x180], PT ;  /* 0x00006000cc007a0c */ /* 0x000fe20003f26270 */
[----:B------:R3:W-:Y:S01]  /*41f0*/  LDGSTS.E [R2+0xc00], [R14.64], P6 ;  /* 0x00c000000e027fae */ /* 0x0007e2000b121846 */
[----:B------:R-:W-:Y:S02]  /*4200*/  LEA R18, P6, R101, R94, 0x2 ;  /* 0x0000005e65127211 */ /* 0x000fe400078c10ff */
[----:B------:R-:W-:Y:S02]  /*4210*/  SEL R22, R4, RZ, !P1 ;  /* 0x000000ff04167207 */ /* 0x000fe40004800000 */
[----:B------:R-:W-:-:S02]  /*4220*/  ISETP.NE.U32.AND P5, PT, R19, RZ, PT ;  /* 0x000000ff1300720c */ /* 0x000fc40003fa5070 */
[----:B------:R-:W-:Y:S01]  /*4230*/  ISETP.NE.U32.AND P1, PT, R22, RZ, PT ;  /* 0x000000ff1600720c */ /* 0x000fe20003f25070 */
[----:B------:R-:W-:Y:S01]  /*4240*/  IMAD R22, R7, 0x2, R202 ;  /* 0x0000000207167824 */ /* 0x000fe200078e02ca */
[-C--:B------:R-:W-:Y:S02]  /*4250*/  LEA.HI.X.SX32 R19, R101, R81.reuse, 0x2, P6 ;  /* 0x0000005165137211 */ /* 0x080fe400030f16ff */
[----:B--2---:R-:W-:Y:S01]  /*4260*/  LEA R10, P6, R103, R94, 0x2 ;  /* 0x0000005e670a7211 */ /* 0x004fe200078c10ff */
[----:B------:R-:W-:Y:S02]  /*4270*/  IMAD R106, R7, 0x2, R22 ;  /* 0x00000002076a7824 */ /* 0x000fe400078e0216 */
[----:B------:R2:W-:Y:S01]  /*4280*/  LDGSTS.E [R2+0x1000], [R18.64], P0 ;  /* 0x0100000012027fae */ /* 0x0005e20008121846 */
[----:B------:R-:W-:Y:S01]  /*4290*/  ISETP.GE.AND P0, PT, R209, c[0x0][0x180], PT ;  /* 0x00006000d1007a0c */ /* 0x000fe20003f06270 */
[----:B------:R-:W-:Y:S01]  /*42a0*/  IMAD R80, R7, 0x2, R106 ;  /* 0x0000000207507824 */ /* 0x000fe200078e026a */
[----:B------:R-:W-:-:S02]  /*42b0*/  LEA.HI.X.SX32 R11, R103, R81, 0x2, P6 ;  /* 0x00000051670b7211 */ /* 0x000fc400030f16ff */
[----:B---3--:R-:W-:Y:S01]  /*42c0*/  SEL R15, R4, RZ, !P0 ;  /* 0x000000ff040f7207 */ /* 0x008fe20004000000 */
[----:B------:R-:W-:Y:S01]  /*42d0*/  IMAD R86, R7, 0x2, R80 ;  /* 0x0000000207567824 */ /* 0x000fe200078e0250 */
[CC--:B------:R-:W-:Y:S01]  /*42e0*/  LEA R14, P6, R22.reuse, R94.reuse, 0x2 ;  /* 0x0000005e160e7211 */ /* 0x0c0fe200078c10ff */
[----:B------:R3:W-:Y:S01]  /*42f0*/  LDGSTS.E [R2+0x1400], [R10.64], P4 ;  /* 0x014000000a027fae */ /* 0x0007e2000a121846 */
[----:B------:R-:W-:Y:S02]  /*4300*/  ISETP.NE.U32.AND P4, PT, R15, RZ, PT ;  /* 0x000000ff0f00720c */ /* 0x000fe40003f85070 */
[----:B------:R-:W-:Y:S01]  /*4310*/  LEA.HI.X.SX32 R15, R22, R81, 0x2, P6 ;  /* 0x00000051160f7211 */ /* 0x000fe200030f16ff */
[----:B------:R-:W-:Y:S01]  /*4320*/  IMAD R22, R7, 0x2, R86 ;  /* 0x0000000207167824 */ /* 0x000fe200078e0256 */
[----:B--2---:R-:W-:Y:S02]  /*4330*/  LEA R18, P6, R80, R94, 0x2 ;  /* 0x0000005e50127211 */ /* 0x004fe400078c10ff */
[----:B------:R-:W-:Y:S01]  /*4340*/  ISETP.GE.AND P0, PT, R215, c[0x0][0x180], PT ;  /* 0x00006000d7007a0c */ /* 0x000fe20003f06270 */
[----:B------:R-:W-:Y:S01]  /*4350*/  IMAD R122, R7, 0x2, R22 ;  /* 0x00000002077a7824 */ /* 0x000fe200078e0216 */
[----:B------:R2:W-:Y:S01]  /*4360*/  LDGSTS.E [R2+0x1800], [R14.64], P2 ;  /* 0x018000000e027fae */ /* 0x0005e20009121846 */
[----:B------:R-:W-:-:S02]  /*4370*/  ISETP.GE.AND P2, PT, R222, c[0x0][0x180], PT ;  /* 0x00006000de007a0c */ /* 0x000fc40003f46270 */
[-C--:B------:R-:W-:Y:S01]  /*4380*/  LEA.HI.X.SX32 R19, R80, R81.reuse, 0x2, P6 ;  /* 0x0000005150137211 */ /* 0x080fe200030f16ff */
[C---:B------:R-:W-:Y:S01]  /*4390*/  IMAD R80, R7.reuse, 0x2, R122 ;  /* 0x0000000207507824 */ /* 0x040fe200078e027a */
[----:B---3--:R-:W-:Y:S02]  /*43a0*/  SEL R11, R4, RZ, !P2 ;  /* 0x000000ff040b7207 */ /* 0x008fe40005000000 */
[CC--:B------:R-:W-:Y:S01]  /*43b0*/  LEA R10, P6, R22.reuse, R94.reuse, 0x2 ;  /* 0x0000005e160a7211 */ /* 0x0c0fe200078c10ff */
[----:B------:R-:W-:Y:S01]  /*43c0*/  IMAD R110, R7, 0x2, R80 ;  /* 0x00000002076e7824 */ /* 0x000fe200078e0250 */
[----:B------:R-:W-:Y:S01]  /*43d0*/  ISETP.NE.U32.AND P2, PT, R11, RZ, PT ;  /* 0x000000ff0b00720c */ /* 0x000fe20003f45070 */
[----:B------:R3:W-:Y:S01]  /*43e0*/  LDGSTS.E [R2+0x1c00], [R18.64], P3 ;  /* 0x01c0000012027fae */ /* 0x0007e20009921846 */
[----:B------:R-:W-:Y:S01]  /*43f0*/  LEA.HI.X.SX32 R11, R22, R81, 0x2, P6 ;  /* 0x00000051160b7211 */ /* 0x000fe200030f16ff */
[----:B------:R-:W-:Y:S01]  /*4400*/  IMAD R22, R7, 0x2, R110 ;  /* 0x0000000207167824 */ /* 0x000fe200078e026e */
[----:B--2---:R-:W-:-:S02]  /*4410*/  LEA R14, P6, R80, R94, 0x2 ;  /* 0x0000005e500e7211 */ /* 0x004fc400078c10ff */
[----:B------:R-:W-:Y:S01]  /*4420*/  SEL R23, R4, RZ, !P0 ;  /* 0x000000ff04177207 */ /* 0x000fe20004000000 */
[C---:B------:R-:W-:Y:S01]  /*4430*/  IMAD R124, R7.reuse, 0x2, R22 ;  /* 0x00000002077c7824 */ /* 0x040fe200078e0216 */
[----:B------:R2:W-:Y:S01]  /*4440*/  LDGSTS.E [R2+0x2000], [R10.64], P5 ;  /* 0x020000000a027fae */ /* 0x0005e2000a921846 */
[----:B------:R-:W-:Y:S02]  /*4450*/  ISETP.GE.AND P5, PT, R248, c[0x0][0x180], PT ;  /* 0x00006000f8007a0c */ /* 0x000fe40003fa6270 */
[----:B------:R-:W-:Y:S01]  /*4460*/  LEA.HI.X.SX32 R15, R80, R81, 0x2, P6 ;  /* 0x00000051500f7211 */ /* 0x000fe200030f16ff */
[C---:B------:R-:W-:Y:S01]  /*4470*/  IMAD R80, R7.reuse, 0x2, R124 ;  /* 0x0000000207507824 */ /* 0x040fe200078e027c */
[----:B---3--:R-:W-:Y:S02]  /*4480*/  SEL R19, R4, RZ, !P5 ;  /* 0x000000ff04137207 */ /* 0x008fe40006800000 */
[----:B------:R-:W-:Y:S01]  /*4490*/  LEA R18, P6, R22, R94, 0x2 ;  /* 0x0000005e16127211 */ /* 0x000fe200078c10ff */
[----:B------:R-:W-:Y:S01]  /*44a0*/  IMAD R98, R7, 0x2, R80 ;  /* 0x0000000207627824 */ /* 0x000fe200078e0250 */
[----:B------:R3:W-:Y:S01]  /*44b0*/  LDGSTS.E [R2+0x2400], [R14.64], P1 ;  /* 0x024000000e027fae */ /* 0x0007e20008921846 */
[----:B------:R-:W-:-:S02]  /*44c0*/  ISETP.NE.U32.AND P1, PT, R19, RZ, PT ;  /* 0x000000ff1300720c */ /* 0x000fc40003f25070 */
[-C--:B------:R-:W-:Y:S01]  /*44d0*/  LEA.HI.X.SX32 R19, R22, R81.reuse, 0x2, P6 ;  /* 0x0000005116137211 */ /* 0x080fe200030f16ff */
[----:B------:R-:W-:Y:S01]  /*44e0*/  IMAD R22, R7, 0x2, R98 ;  /* 0x0000000207167824 */ /* 0x000fe200078e0262 */
[----:B--2---:R-:W-:Y:S02]  /*44f0*/  LEA R10, P6, R80, R94, 0x2 ;  /* 0x0000005e500a7211 */ /* 0x004fe400078c10ff */
[----:B------:R-:W-:Y:S01]  /*4500*/  ISETP.NE.U32.AND P0, PT, R23, RZ, PT ;  /* 0x000000ff1700720c */ /* 0x000fe20003f05070 */
[C---:B------:R-:W-:Y:S01]  /*4510*/  IMAD R126, R7.reuse, 0x2, R22 ;  /* 0x00000002077e7824 */ /* 0x040fe200078e0216 */
[----:B------:R2:W-:Y:S01]  /*4520*/  LDGSTS.E [R2+0x2800], [R18.64], P4 ;  /* 0x0280000012027fae */ /* 0x0005e2000a121846 */
[----:B------:R-:W-:Y:S02]  /*4530*/  ISETP.GE.AND P4, PT, R244, c[0x0][0x180], PT ;  /* 0x00006000f4007a0c */ /* 0x000fe40003f86270 */
[----:B------:R-:W-:Y:S01]  /*4540*/  LEA.HI.X.SX32 R11, R80, R81, 0x2, P6 ;  /* 0x00000051500b7211 */ /* 0x000fe200030f16ff */
[----:B------:R-:W-:Y:S01]  /*4550*/  IMAD R80, R7, 0x2, R126 ;  /* 0x0000000207507824 */ /* 0x000fe200078e027e */
[----:B---3--:R-:W-:-:S02]  /*4560*/  SEL R15, R4, RZ, !P4 ;  /* 0x000000ff040f7207 */ /* 0x008fc40006000000 */
[----:B------:R-:W-:Y:S01]  /*4570*/  ISETP.GE.AND P3, PT, R234, c[0x0][0x180], PT ;  /* 0x00006000ea007a0c */ /* 0x000fe20003f66270 */
[----:B------:R-:W-:Y:S01]  /*4580*/  IMAD R112, R7, 0x2, R80 ;  /* 0x0000000207707824 */ /* 0x000fe200078e0250 */
[----:B------:R-:W-:Y:S02]  /*4590*/  LEA R14, P6, R22, R94, 0x2 ;  /* 0x0000005e160e7211 */ /* 0x000fe400078c10ff */
[----:B------:R-:W-:Y:S01]  /*45a0*/  ISETP.NE.U32.AND P4, PT, R15, RZ, PT ;  /* 0x000000ff0f00720c */ /* 0x000fe20003f85070 */
[----:B------:R3:W-:Y:S01]  /*45b0*/  LDGSTS.E [R2+0x2c00], [R10.64], P0 ;  /* 0x02c000000a027fae */ /* 0x0007e20008121846 */
[----:B------:R-:W-:Y:S02]  /*45c0*/  SEL R23, R4, RZ, !P3 ;  /* 0x000000ff04177207 */ /* 0x000fe40005800000 */
[----:B------:R-:W-:Y:S01]  /*45d0*/  LEA.HI.X.SX32 R15, R22, R81, 0x2, P6 ;  /* 0x00000051160f7211 */ /* 0x000fe200030f16ff */
[----:B------:R-:W-:Y:S01]  /*45e0*/  IMAD R22, R7, 0x2, R112 ;  /* 0x0000000207167824 */ /* 0x000fe200078e0270 */
[----:B------:R-:W-:-:S02]  /*45f0*/  ISETP.NE.U32.AND P3, PT, R23, RZ, PT ;  /* 0x000000ff1700720c */ /* 0x000fc40003f65070 */
[----:B--2---:R-:W-:Y:S01]  /*4600*/  LEA R18, P6, R80, R94, 0x2 ;  /* 0x0000005e50127211 */ /* 0x004fe200078c10ff */
[C---:B------:R-:W-:Y:S01]  /*4610*/  IMAD R114, R7.reuse, 0x2, R22 ;  /* 0x0000000207727824 */ /* 0x040fe200078e0216 */
[----:B------:R-:W-:Y:S01]  /*4620*/  ISETP.GE.AND P5, PT, R246, c[0x0][0x180], PT ;  /* 0x00006000f6007a0c */ /* 0x000fe20003fa6270 */
[----:B------:R2:W-:Y:S01]  /*4630*/  LDGSTS.E [R2+0x3000], [R14.64], P2 ;  /* 0x030000000e027fae */ /* 0x0005e20009121846 */
[----:B------:R-:W-:Y:S01]  /*4640*/  LEA.HI.X.SX32 R19, R80, R81, 0x2, P6 ;  /* 0x0000005150137211 */ /* 0x000fe200030f16ff */
[C---:B------:R-:W-:Y:S01]  /*4650*/  IMAD R80, R7.reuse, 0x2, R114 ;  /* 0x0000000207507824 */ /* 0x040fe200078e0272 */
[----:B------:R-:W-:Y:S02]  /*4660*/  SEL R23, R4, RZ, !P5 ;  /* 0x000000ff04177207 */ /* 0x000fe40006800000 */
[----:B------:R-:W-:Y:S01]  /*4670*/  ISETP.GE.AND P0, PT, R242, c[0x0][0x180], PT ;  /* 0x00006000f2007a0c */ /* 0x000fe20003f06270 */
[----:B------:R-:W-:Y:S01]  /*4680*/  IMAD R88, R7, 0x2, R80 ;  /* 0x0000000207587824 */ /* 0x000fe200078e0250 */
[----:B------:R-:W-:Y:S01]  /*4690*/  ISETP.GE.AND P2, PT, R240, c[0x0][0x180], PT ;  /* 0x00006000f0007a0c */ /* 0x000fe20003f46270 */
[----:B------:R4:W-:Y:S01]  /*46a0*/  LDGSTS.E [R2+0x3400], [R18.64], P3 ;  /* 0x0340000012027fae */ /* 0x0009e20009921846 */
[----:B------:R-:W-:-:S02]  /*46b0*/  ISETP.NE.U32.AND P5, PT, R23, RZ, PT ;  /* 0x000000ff1700720c */ /* 0x000fc40003fa5070 */
[C---:B------:R-:W-:Y:S01]  /*46c0*/  SEL R23, R4.reuse, RZ, !P0 ;  /* 0x000000ff04177207 */ /* 0x040fe20004000000 */
[C---:B--2---:R-:W-:Y:S01]  /*46d0*/  IMAD R14, R7.reuse, 0x2, R88 ;  /* 0x00000002070e7824 */ /* 0x044fe200078e0258 */
[----:B---3--:R-:W-:Y:S02]  /*46e0*/  SEL R11, R4, RZ, !P2 ;  /* 0x000000ff040b7207 */ /* 0x008fe40005000000 */
[----:B------:R-:W-:Y:S01]  /*46f0*/  ISETP.GE.AND P2, PT, R238, c[0x0][0x180], PT ;  /* 0x00006000ee007a0c */ /* 0x000fe20003f46270 */
[----:B------:R-:W-:Y:S01]  /*4700*/  IMAD R128, R7, 0x2, R14 ;  /* 0x0000000207807824 */ /* 0x000fe200078e020e */
[----:B------:R-:W-:Y:S02]  /*4710*/  LEA R10, P6, R22, R94, 0x2 ;  /* 0x0000005e160a7211 */ /* 0x000fe400078c10ff */
[----:B------:R-:W-:Y:S02]  /*4720*/  ISETP.NE.U32.AND P0, PT, R23, RZ, PT ;  /* 0x000000ff1700720c */ /* 0x000fe40003f05070 */
[----:B------:R-:W-:-:S02]  /*4730*/  ISETP.NE.U32.AND P3, PT, R11, RZ, PT ;  /* 0x000000ff0b00720c */ /* 0x000fc40003f65070 */
[----:B------:R-:W-:Y:S02]  /*4740*/  SEL R23, R4, RZ, !P2 ;  /* 0x000000ff04177207 */ /* 0x000fe40005000000 */
[-C--:B------:R-:W-:Y:S02]  /*4750*/  LEA.HI.X.SX32 R11, R22, R81.reuse, 0x2, P6 ;  /* 0x00000051160b7211 */ /* 0x080fe400030f16ff */
[C---:B------:R-:W-:Y:S02]  /*4760*/  LEA R22, P6, R80.reuse, R94, 0x2 ;  /* 0x0000005e50167211 */ /* 0x040fe400078c10ff */
[----:B------:R-:W-:Y:S01]  /*4770*/  ISETP.NE.U32.AND P2, PT, R23, RZ, PT ;  /* 0x000000ff1700720c */ /* 0x000fe20003f45070 */
[----:B------:R2:W-:Y:S01]  /*4780*/  LDGSTS.E [R2+0x3800], [R10.64], P1 ;  /* 0x038000000a027fae */ /* 0x0005e20008921846 */
[----:B------:R-:W-:Y:S01]  /*4790*/  LEA.HI.X.SX32 R23, R80, R81, 0x2, P6 ;  /* 0x0000005150177211 */ /* 0x000fe200030f16ff */
[----:B------:R-:W-:Y:S01]  /*47a0*/  IMAD R80, R7, 0x2, R128 ;  /* 0x0000000207507824 */ /* 0x000fe200078e0280 */
[----:B------:R-:W-:-:S02]  /*47b0*/  ISETP.GE.AND P1, PT, R233, c[0x0][0x180], PT ;  /* 0x00006000e9007a0c */ /* 0x000fc40003f26270 */
[-C--:B----4-:R-:W-:Y:S01]  /*47c0*/  LEA R18, P6, R14, R94.reuse, 0x2 ;  /* 0x0000005e0e127211 */ /* 0x090fe200078c10ff */
[----:B------:R-:W-:Y:S01]  /*47d0*/  IMAD R116, R7, 0x2, R80 ;  /* 0x0000000207747824 */ /* 0x000fe200078e0250 */
[----:B------:R3:W-:Y:S01]  /*47e0*/  LDGSTS.E [R2+0x3c00], [R22.64], P5 ;  /* 0x03c0000016027fae */ /* 0x0007e2000a921846 */
[----:B------:R-:W-:Y:S02]  /*47f0*/  SEL R15, R4, RZ, !P1 ;  /* 0x000000ff040f7207 */ /* 0x000fe40004800000 */
[----:B------:R-:W-:Y:S02]  /*4800*/  ISETP.GE.AND P5, PT, R231, c[0x0][0x180], PT ;  /* 0x00006000e7007a0c */ /* 0x000fe40003fa6270 */
[----:B------:R-:W-:Y:S02]  /*4810*/  LEA.HI.X.SX32 R19, R14, R81, 0x2, P6 ;  /* 0x000000510e137211 */ /* 0x000fe400030f16ff */
[----:B------:R-:W-:Y:S02]  /*4820*/  ISETP.NE.U32.AND P1, PT, R15, RZ, PT ;  /* 0x000000ff0f00720c */ /* 0x000fe40003f25070 */
[----:B------:R-:W-:Y:S01]  /*4830*/  SEL R15, R4, RZ, !P5 ;  /* 0x000000ff040f7207 */ /* 0x000fe20006800000 */
[----:B------:R4:W-:Y:S01]  /*4840*/  LDGSTS.E [R2+0x4000], [R18.64], P4 ;  /* 0x0400000012027fae */ /* 0x0009e2000a121846 */
[----:B------:R-:W-:Y:S01]  /*4850*/  LEA R14, P6, R80, R94, 0x2 ;  /* 0x0000005e500e7211 */ /* 0x000fe200078c10ff */
[----:B---3--:R-:W-:Y:S01]  /*4860*/  IMAD R22, R7, 0x2, R116 ;  /* 0x0000000207167824 */ /* 0x008fe200078e0274 */
[----:B------:R-:W-:-:S02]  /*4870*/  ISETP.NE.U32.AND P5, PT, R15, RZ, PT ;  /* 0x000000ff0f00720c */ /* 0x000fc40003fa5070 */
[----:B------:R-:W-:Y:S01]  /*4880*/  ISETP.GE.AND P4, PT, R229, c[0x0][0x180], PT ;  /* 0x00006000e5007a0c */ /* 0x000fe20003f86270 */
[C---:B------:R-:W-:Y:S01]  /*4890*/  IMAD R130, R7.reuse, 0x2, R22 ;  /* 0x0000000207827824 */ /* 0x040fe200078e0216 */
[-C--:B------:R-:W-:Y:S02]  /*48a0*/  LEA.HI.X.SX32 R15, R80, R81.reuse, 0x2, P6 ;  /* 0x00000051500f7211 */ /* 0x080fe400030f16ff */
[----:B--2---:R-:W-:Y:S01]  /*48b0*/  SEL R11, R4, RZ, !P4 ;  /* 0x000000ff040b7207 */ /* 0x004fe20006000000 */
[----:B------:R-:W-:Y:S01]  /*48c0*/  IMAD R80, R7, 0x2, R130 ;  /* 0x0000000207507824 */ /* 0x000fe200078e0282 */
[C---:B------:R-:W-:Y:S01]  /*48d0*/  LEA R10, P6, R22.reuse, R94, 0x2 ;  /* 0x0000005e160a7211 */ /* 0x040fe200078c10ff */
[----:B------:R2:W-:Y:S01]  /*48e0*/  LDGSTS.E [R2+0x4400], [R14.64], P0 ;  /* 0x044000000e027fae */ /* 0x0005e20008121846 */
[----:B------:R-:W-:Y:S01]  /*48f0*/  ISETP.NE.U32.AND P0, PT, R11, RZ, PT ;  /* 0x000000ff0b00720c */ /* 0x000fe20003f05070 */
[----:B------:R-:W-:Y:S01]  /*4900*/  IMAD R104, R7, 0x2, R80 ;  /* 0x0000000207687824 */ /* 0x000fe200078e0250 */
[----:B------:R-:W-:-:S02]  /*4910*/  LEA.HI.X.SX32 R11, R22, R81, 0x2, P6 ;  /* 0x00000051160b7211 */ /* 0x000fc400030f16ff */
[-C--:B----4-:R-:W-:Y:S01]  /*4920*/  LEA R18, P6, R80, R94.reuse, 0x2 ;  /* 0x0000005e50127211 */ /* 0x090fe200078c10ff */
[----:B------:R-:W-:Y:S01]  /*4930*/  IMAD R22, R7, 0x2, R104 ;  /* 0x0000000207167824 */ /* 0x000fe200078e0268 */
[----:B------:R-:W-:Y:S01]  /*4940*/  ISETP.GE.AND P4, PT, R227, c[0x0][0x180], PT ;  /* 0x00006000e3007a0c */ /* 0x000fe20003f86270 */
[----:B------:R3:W-:Y:S01]  /*4950*/  LDGSTS.E [R2+0x4800], [R10.64], P3 ;  /* 0x048000000a027fae */ /* 0x0007e20009921846 */
        /* <DEDUP_REMOVED lines=10> */
[-C--:B---3--:R-:W-:Y:S01]  /*4a00*/  LEA R10, P6, R80, R94.reuse, 0x2 ;  /* 0x0000005e500a7211 */ /* 0x088fe200078c10ff */
[C---:B------:R-:W-:Y:S01]  /*4a10*/  IMAD R22, R7.reuse, 0x2, R118 ;  /* 0x0000000207167824 */ /* 0x040fe200078e0276 */
[----:B------:R-:W-:Y:S01]  /*4a20*/  SEL R23, R4, RZ, !P4 ;  /* 0x000000ff04177207 */ /* 0x000fe20006000000 */
        /* <DEDUP_REMOVED lines=12> */
[----:B------:R-:W-:Y:S01]  /*4af0*/  IMAD R22, R7, 0x2, R90 ;  /* 0x0000000207167824 */ /* 0x000fe200078e025a */
[----:B------:R-:W-:Y:S01]  /*4b00*/  ISETP.NE.U32.AND P4, PT, R23, RZ, PT ;  /* 0x000000ff1700720c */ /* 0x000fe20003f85070 */
[----:B------:R3:W-:Y:S01]  /*4b10*/  LDGSTS.E [R2+0x5800], [R18.64], P0 ;  /* 0x0580000012027fae */ /* 0x0007e20008121846 */
[----:B------:R-:W-:Y:S01]  /*4b20*/  ISETP.GE.AND P0, PT, R214, c[0x0][0x180], PT ;  /* 0x00006000d6007a0c */ /* 0x000fe20003f06270 */
[C---:B------:R-:W-:Y:S01]  /*4b30*/  IMAD R134, R7.reuse, 0x2, R22 ;  /* 0x0000000207867824 */ /* 0x040fe200078e0216 */
[----:B------:R-:W-:Y:S02]  /*4b40*/  LEA.HI.X.SX32 R15, R80, R81, 0x2, P6 ;  /* 0x00000051500f7211 */ /* 0x000fe400030f16ff */
[----:B--2---:R-:W-:Y:S01]  /*4b50*/  SEL R11, R4, RZ, !P0 ;  /* 0x000000ff040b7207 */ /* 0x004fe20004000000 */
[----:B------:R-:W-:Y:S01]  /*4b60*/  IMAD R80, R7, 0x2, R134 ;  /* 0x0000000207507824 */ /* 0x000fe200078e0286 */
[----:B------:R-:W-:-:S02]  /*4b70*/  LEA R10, P6, R22, R94, 0x2 ;  /* 0x0000005e160a7211 */ /* 0x000fc400078c10ff */
[----:B------:R-:W-:Y:S01]  /*4b80*/  ISETP.GE.AND P2, PT, R221, c[0x0][0x180], PT ;  /* 0x00006000dd007a0c */ /* 0x000fe20003f46270 */
[----:B------:R-:W-:Y:S01]  /*4b90*/  IMAD R96, R7, 0x2, R80 ;  /* 0x0000000207607824 */ /* 0x000fe200078e0250 */
[----:B------:R-:W-:Y:S01]  /*4ba0*/  ISETP.NE.U32.AND P0, PT, R11, RZ, PT ;  /* 0x000000ff0b00720c */ /* 0x000fe20003f05070 */
[----:B------:R2:W-:Y:S01]  /*4bb0*/  LDGSTS.E [R2+0x5c00], [R14.64], P4 ;  /* 0x05c000000e027fae */ /* 0x0005e2000a121846 */
[----:B------:R-:W-:Y:S01]  /*4bc0*/  LEA.HI.X.SX32 R11, R22, R81, 0x2, P6 ;  /* 0x00000051160b7211 */ /* 0x000fe200030f16ff */
[C---:B------:R-:W-:Y:S01]  /*4bd0*/  IMAD R22, R7.reuse, 0x2, R96 ;  /* 0x0000000207167824 */ /* 0x040fe200078e0260 */
[----:B------:R-:W-:Y:S02]  /*4be0*/  SEL R23, R4, RZ, !P2 ;  /* 0x000000ff04177207 */ /* 0x000fe40005000000 */
[----:B------:R-:W-:Y:S01]  /*4bf0*/  ISETP.GE.AND P5, PT, R216, c[0x0][0x180], PT ;  /* 0x00006000d8007a0c */ /* 0x000fe20003fa6270 */
[----:B------:R-:W-:Y:S01]  /*4c00*/  IMAD R142, R7, 0x2, R22 ;  /* 0x00000002078e7824 */ /* 0x000fe200078e0216 */
[----:B---3--:R-:W-:Y:S01]  /*4c10*/  LEA R18, P6, R80, R94, 0x2 ;  /* 0x0000005e50127211 */ /* 0x008fe200078c10ff */
[----:B------:R3:W-:Y:S01]  /*4c20*/  LDGSTS.E [R2+0x6000], [R10.64], P3 ;  /* 0x060000000a027fae */ /* 0x0007e20009921846 */
[----:B------:R-:W-:-:S02]  /*4c30*/  ISETP.NE.U32.AND P2, PT, R23, RZ, PT ;  /* 0x000000ff1700720c */ /* 0x000fc40003f45070 */
[----:B------:R-:W-:Y:S02]  /*4c40*/  SEL R23, R4, RZ, !P5 ;  /* 0x000000ff04177207 */ /* 0x000fe40006800000 */
[----:B------:R-:W-:Y:S02]  /*4c50*/  ISETP.GE.AND P4, PT, R212, c[0x0][0x180], PT ;  /* 0x00006000d4007a0c */ /* 0x000fe40003f86270 */
[----:B------:R-:W-:Y:S01]  /*4c60*/  LEA.HI.X.SX32 R19, R80, R81, 0x2, P6 ;  /* 0x0000005150137211 */ /* 0x000fe200030f16ff */
[----:B------:R-:W-:Y:S01]  /*4c70*/  IMAD R80, R7, 0x2, R142 ;  /* 0x0000000207507824 */ /* 0x000fe200078e028e */
[----:B------:R-:W-:Y:S02]  /*4c80*/  ISETP.NE.U32.AND P5, PT, R23, RZ, PT ;  /* 0x000000ff1700720c */ /* 0x000fe40003fa5070 */
[----:B------:R-:W-:Y:S01]  /*4c90*/  SEL R23, R4, RZ, !P4 ;  /* 0x000000ff04177207 */ /* 0x000fe20006000000 */
[----:B------:R-:W-:Y:S01]  /*4ca0*/  IMAD R82, R7, 0x2, R80 ;  /* 0x0000000207527824 */ /* 0x000fe200078e0250 */
[----:B------:R-:W-:Y:S01]  /*4cb0*/  ISETP.GE.AND P3, PT, R208, c[0x0][0x180], PT ;  /* 0x00006000d0007a0c */ /* 0x000fe20003f66270 */
[----:B------:R4:W-:Y:S01]  /*4cc0*/  LDGSTS.E [R2+0x6400], [R18.64], P2 ;  /* 0x0640000012027fae */ /* 0x0009e20009121846 */
[----:B------:R-:W-:Y:S01]  /*4cd0*/  ISETP.NE.U32.AND P4, PT, R23, RZ, PT ;  /* 0x000000ff1700720c */ /* 0x000fe20003f85070 */
[----:B------:R-:W-:Y:S01]  /*4ce0*/  IMAD R136, R7, 0x2, R82 ;  /* 0x0000000207887824 */ /* 0x000fe200078e0252 */
[----:B------:R-:W-:-:S02]  /*4cf0*/  SEL R23, R4, RZ, !P3 ;  /* 0x000000ff04177207 */ /* 0x000fc40005800000 */
[-C--:B---3--:R-:W-:Y:S02]  /*4d00*/  LEA R10, P6, R80, R94.reuse, 0x2 ;  /* 0x0000005e500a7211 */ /* 0x088fe400078c10ff */
[-C--:B--2---:R-:W-:Y:S02]  /*4d10*/  LEA R14, P3, R22, R94.reuse, 0x2 ;  /* 0x0000005e160e7211 */ /* 0x084fe400078610ff */
[-C--:B------:R-:W-:Y:S01]  /*4d20*/  LEA.HI.X.SX32 R11, R80, R81.reuse, 0x2, P6 ;  /* 0x00000051500b7211 */ /* 0x080fe200030f16ff */
[C---:B------:R-:W-:Y:S01]  /*4d30*/  IMAD R80, R7.reuse, 0x2, R136 ;  /* 0x0000000207507824 */ /* 0x040fe200078e0288 */
[----:B------:R-:W-:Y:S02]  /*4d40*/  LEA.HI.X.SX32 R15, R22, R81, 0x2, P3 ;  /* 0x00000051160f7211 */ /* 0x000fe400018f16ff */
[----:B----4-:R-:W-:Y:S01]  /*4d50*/  LEA R18, P6, R136, R94, 0x2 ;  /* 0x0000005e88127211 */ /* 0x010fe200078c10ff */
[----:B------:R-:W-:Y:S01]  /*4d60*/  IMAD R138, R7, 0x2, R80 ;  /* 0x00000002078a7824 */ /* 0x000fe200078e0250 */
[----:B------:R-:W-:Y:S01]  /*4d70*/  ISETP.NE.U32.AND P3, PT, R23, RZ, PT ;  /* 0x000000ff1700720c */ /* 0x000fe20003f65070 */
[----:B------:R2:W-:Y:S01]  /*4d80*/  LDGSTS.E [R2+0x6800], [R14.64], P1 ;  /* 0x068000000e027fae */ /* 0x0005e20008921846 */
[----:B------:R-:W-:-:S02]  /*4d90*/  ISETP.GE.AND P1, PT, R89, c[0x0][0x180], PT ;  /* 0x0000600059007a0c */ /* 0x000fc40003f26270 */
[----:B------:R-:W-:Y:S01]  /*4da0*/  LEA.HI.X.SX32 R19, R136, R81, 0x2, P6 ;  /* 0x0000005188137211 */ /* 0x000fe200030f16ff */
[----:B------:R3:W-:Y:S01]  /*4db0*/  LDGSTS.E [R2+0x6c00], [R10.64], P5 ;  /* 0x06c000000a027fae */ /* 0x0007e2000a921846 */
[----:B------:R-:W-:Y:S01]  /*4dc0*/  IMAD R136, R7, 0x2, R138 ;  /* 0x0000000207887824 */ /* 0x000fe200078e028a */
[----:B------:R-:W-:Y:S02]  /*4dd0*/  ISETP.GE.AND P5, PT, R87, c[0x0][0x180], PT ;  /* 0x0000600057007a0c */ /* 0x000fe40003fa6270 */
[----:B------:R-:W-:Y:S01]  /*4de0*/  SEL R23, R4, RZ, !P1 ;  /* 0x000000ff04177207 */ /* 0x000fe20004800000 */
[----:B------:R4:W-:Y:S01]  /*4df0*/  LDGSTS.E [R2+0x7000], [R18.64], P0 ;  /* 0x0700000012027fae */ /* 0x0009e20008121846 */
[----:B------:R-:W-:Y:S02]  /*4e00*/  LEA R22, P1, R138, R94, 0x2 ;  /* 0x0000005e8a167211 */ /* 0x000fe400078210ff */
[----:B------:R-:W-:Y:S02]  /*4e10*/  ISETP.GE.AND P2, PT, R205, c[0x0][0x180], PT ;  /* 0x00006000cd007a0c */ /* 0x000fe40003f46270 */
[----:B--2---:R-:W-:Y:S01]  /*4e20*/  SEL R14, R4, RZ, !P5 ;  /* 0x000000ff040e7207 */ /* 0x004fe20006800000 */
[----:B---3--:R-:W-:Y:S01]  /*4e30*/  IMAD R10, R7, 0x2, R136 ;  /* 0x00000002070a7824 */ /* 0x008fe200078e0288 */
[----:B------:R-:W-:-:S02]  /*4e40*/  ISETP.NE.U32.AND P5, PT, R23, RZ, PT ;  /* 0x000000ff1700720c */ /* 0x000fc40003fa5070 */
[----:B------:R-:W-:Y:S01]  /*4e50*/  LEA.HI.X.SX32 R23, R138, R81, 0x2, P1 ;  /* 0x000000518a177211 */ /* 0x000fe200008f16ff */
[C---:B------:R-:W-:Y:S01]  /*4e60*/  IMAD R138, R7.reuse, 0x2, R10 ;  /* 0x00000002078a7824 */ /* 0x040fe200078e020a */
[----:B------:R-:W-:Y:S02]  /*4e70*/  SEL R83, R4, RZ, !P2 ;  /* 0x000000ff04537207 */ /* 0x000fe40005000000 */
[----:B------:R-:W-:Y:S01]  /*4e80*/  ISETP.NE.U32.AND P1, PT, R14, RZ, PT ;  /* 0x000000ff0e00720c */ /* 0x000fe20003f25070 */
[----:B------:R-:W-:Y:S01]  /*4e90*/  IMAD R144, R7, 0x2, R138 ;  /* 0x0000000207907824 */ /* 0x000fe200078e028a */
[----:B------:R-:W-:Y:S01]  /*4ea0*/  LOP3.LUT R15, R3, 0xa, RZ, 0xfc, !PT ;  /* 0x0000000a030f7812 */ /* 0x000fe200078efcff */
[----:B------:R2:W-:Y:S01]  /*4eb0*/  LDGSTS.E [R2+0x7400], [R22.64], P4 ;  /* 0x0740000016027fae */ /* 0x0005e2000a121846 */
[----:B------:R-:W-:Y:S02]  /*4ec0*/  LEA R14, P6, R10, R94, 0x2 ;  /* 0x0000005e0a0e7211 */ /* 0x000fe400078c10ff */
[----:B------:R-:W-:-:S02]  /*4ed0*/  ISETP.NE.U32.AND P2, PT, R83, RZ, PT ;  /* 0x000000ff5300720c */ /* 0x000fc40003f45070 */
[----:B------:R-:W-:Y:S02]  /*4ee0*/  ISETP.GE.AND P4, PT, R15, c[0x0][0x180], PT ;  /* 0x000060000f007a0c */ /* 0x000fe40003f86270 */
[-C--:B------:R-:W-:Y:S02]  /*4ef0*/  LEA.HI.X.SX32 R15, R10, R81.reuse, 0x2, P6 ;  /* 0x000000510a0f7211 */ /* 0x080fe400030f16ff */
[C---:B----4-:R-:W-:Y:S02]  /*4f00*/  LEA R18, P6, R144.reuse, R94, 0x2 ;  /* 0x0000005e90127211 */ /* 0x050fe400078c10ff */
[C---:B------:R-:W-:Y:S01]  /*4f10*/  LOP3.LUT R11, R3.reuse, 0xe, RZ, 0xfc, !PT ;  /* 0x0000000e030b7812 */ /* 0x040fe200078efcff */
[----:B------:R3:W-:Y:S01]  /*4f20*/  LDGSTS.E [R2+0x7800], [R14.64], P3 ;  /* 0x078000000e027fae */ /* 0x0007e20009921846 */
[----:B------:R-:W-:Y:S02]  /*4f30*/  LOP3.LUT R83, R3, 0x12, RZ, 0xfc, !PT ;  /* 0x0000001203537812 */ /* 0x000fe400078efcff */
[----:B------:R-:W-:Y:S01]  /*4f40*/  LEA.HI.X.SX32 R19, R144, R81, 0x2, P6 ;  /* 0x0000005190137211 */ /* 0x000fe200030f16ff */
[----:B------:R-:W-:Y:S01]  /*4f50*/  IMAD R144, R7, 0x2, R144 ;  /* 0x0000000207907824 */ /* 0x000fe200078e0290 */
[----:B------:R-:W-:-:S02]  /*4f60*/  ISETP.GE.AND P0, PT, R11, c[0x0][0x180], PT ;  /* 0x000060000b007a0c */ /* 0x000fc40003f06270 */
[C---:B------:R-:W-:Y:S01]  /*4f70*/  SEL R11, R4.reuse, RZ, !P4 ;  /* 0x000000ff040b7207 */ /* 0x040fe20006000000 */
[----:B------:R4:W-:Y:S01]  /*4f80*/  LDGSTS.E [R2+0x7c00], [R18.64], P2 ;  /* 0x07c0000012027fae */ /* 0x0009e20009121846 */
[----:B------:R-:W-:Y:S02]  /*4f90*/  ISETP.GE.AND P4, PT, R83, c[0x0][0x180], PT ;  /* 0x0000600053007a0c */ /* 0x000fe40003f86270 */
[----:B------:R-:W-:Y:S02]  /*4fa0*/  SEL R10, R4, RZ, !P0 ;  /* 0x000000ff040a7207 */ /* 0x000fe40004000000 */
[-C--:B------:R-:W-:Y:S02]  /*4fb0*/  LEA R196, P6, R84, R94.reuse, 0x2 ;  /* 0x0000005e54c47211 */ /* 0x080fe400078c10ff */
[----:B------:R-:W-:Y:S02]  /*4fc0*/  LEA R192, P2, R140, R94, 0x2 ;  /* 0x0000005e8cc07211 */ /* 0x000fe400078410ff */
[----:B------:R-:W-:-:S02]  /*4fd0*/  ISETP.NE.U32.AND P0, PT, R11, RZ, PT ;  /* 0x000000ff0b00720c */ /* 0x000fc40003f05070 */
[----:B--2---:R-:W-:Y:S02]  /*4fe0*/  LOP3.LUT R22, R3, 0x16, RZ, 0xfc, !PT ;  /* 0x0000001603167812 */ /* 0x004fe400078efcff */
[----:B------:R-:W-:Y:S02]  /*4ff0*/  SEL R11, R4, RZ, !P4 ;  /* 0x000000ff040b7207 */ /* 0x000fe40006000000 */
[----:B------:R-:W-:Y:S02]  /*5000*/  ISETP.NE.U32.AND P4, PT, R10, RZ, PT ;  /* 0x000000ff0a00720c */ /* 0x000fe40003f85070 */
[-C--:B------:R-:W-:Y:S02]  /*5010*/  LEA.HI.X.SX32 R197, R84, R81.reuse, 0x2, P6 ;  /* 0x0000005154c57211 */ /* 0x080fe400030f16ff */
[----:B------:R-:W-:Y:S02]  /*5020*/  LEA R10, P6, R92, R94, 0x2 ;  /* 0x0000005e5c0a7211 */ /* 0x000fe400078c10ff */
[----:B------:R-:W-:Y:S01]  /*5030*/  LEA.HI.X.SX32 R193, R140, R81, 0x2, P2 ;  /* 0x000000518cc17211 */ /* 0x000fe200010f16ff */
[----:B------:R1:W-:Y:S01]  /*5040*/  LDGSTS.E [R200+0x200], [R196.64], P5 ;  /* 0x00200000c4c87fae */ /* 0x0003e2000a921846 */
[----:B------:R-:W-:-:S02]  /*5050*/  ISETP.GE.AND P2, PT, R22, c[0x0][0x180], PT ;  /* 0x0000600016007a0c */ /* 0x000fc40003f46270 */
[----:B------:R-:W-:Y:S01]  /*5060*/  ISETP.NE.U32.AND P3, PT, R11, RZ, PT ;  /* 0x000000ff0b00720c */ /* 0x000fe20003f65070 */
[----:B------:R1:W-:Y:S01]  /*5070*/  LDGSTS.E [R200+0x600], [R192.64], P1 ;  /* 0x00600000c0c87fae */ /* 0x0003e20008921846 */
[----:B------:R-:W-:Y:S02]  /*5080*/  LEA.HI.X.SX32 R11, R92, R81, 0x2, P6 ;  /* 0x000000515c0b7211 */ /* 0x000fe400030f16ff */
[----:B------:R-:W-:Y:S02]  /*5090*/  ISETP.GE.AND P6, PT, R121, c[0x0][0x180], PT ;  /* 0x0000600079007a0c */ /* 0x000fe40003fc6270 */
[C---:B---3--:R-:W-:Y:S01]  /*50a0*/  SEL R14, R4.reuse, RZ, !P2 ;  /* 0x000000ff040e7207 */ /* 0x048fe20005000000 */
[----:B------:R2:W-:Y:S01]  /*50b0*/  LDGSTS.E [R200+0xa00], [R10.64], P0 ;  /* 0x00a000000ac87fae */ /* 0x0005e20008121846 */
[----:B------:R-:W-:Y:S02]  /*50c0*/  ISETP.GE.AND P2, PT, R125, c[0x0][0x180], PT ;  /* 0x000060007d007a0c */ /* 0x000fe40003f46270 */
[----:B------:R-:W-:-:S02]  /*50d0*/  SEL R15, R4, RZ, !P6 ;  /* 0x000000ff040f7207 */ /* 0x000fc40007000000 */
[----:B------:R-:W-:Y:S02]  /*50e0*/  ISETP.NE.U32.AND P5, PT, R14, RZ, PT ;  /* 0x000000ff0e00720c */ /* 0x000fe40003fa5070 */
[----:B----4-:R-:W-:Y:S02]  /*50f0*/  SEL R19, R4, RZ, !P2 ;  /* 0x000000ff04137207 */ /* 0x010fe40005000000 */
[-C--:B------:R-:W-:Y:S02]  /*5100*/  LEA R14, P1, R100, R94.reuse, 0x2 ;  /* 0x0000005e640e7211 */ /* 0x080fe400078210ff */
[----:B------:R-:W-:Y:S02]  /*5110*/  LEA R18, P2, R102, R94, 0x2 ;  /* 0x0000005e66127211 */ /* 0x000fe400078410ff */
[----:B------:R-:W-:Y:S02]  /*5120*/  ISETP.NE.U32.AND P6, PT, R15, RZ, PT ;  /* 0x000000ff0f00720c */ /* 0x000fe40003fc5070 */
[----:B------:R-:W-:-:S02]  /*5130*/  LEA.HI.X.SX32 R15, R100, R81, 0x2, P1 ;  /* 0x00000051640f7211 */ /* 0x000fc400008f16ff */
[----:B------:R-:W-:Y:S02]  /*5140*/  ISETP.NE.U32.AND P0, PT, R19, RZ, PT ;  /* 0x000000ff1300720c */ /* 0x000fe40003f05070 */
[----:B------:R-:W-:Y:S01]  /*5150*/  LEA.HI.X.SX32 R19, R102, R81, 0x2, P2 ;  /* 0x0000005166137211 */ /* 0x000fe200010f16ff */
[----:B------:R3:W-:Y:S01]  /*5160*/  LDGSTS.E [R200+0xe00], [R14.64], P4 ;  /* 0x00e000000ec87fae */ /* 0x0007e2000a121846 */
[----:B------:R-:W-:Y:S02]  /*5170*/  ISETP.GE.AND P1, PT, R133, c[0x0][0x180], PT ;  /* 0x0000600085007a0c */ /* 0x000fe40003f26270 */
[----:B------:R-:W-:Y:S01]  /*5180*/  ISETP.GE.AND P2, PT, R207, c[0x0][0x180], PT ;  /* 0x00006000cf007a0c */ /* 0x000fe20003f46270 */
[----:B------:R4:W-:Y:S01]  /*5190*/  LDGSTS.E [R200+0x1200], [R18.64], P3 ;  /* 0x0120000012c87fae */ /* 0x0009e20009921846 */
[----:B--2---:R-:W-:Y:S02]  /*51a0*/  SEL R11, R4, RZ, !P1 ;  /* 0x000000ff040b7207 */ /* 0x004fe40004800000 */
[----:B------:R-:W-:-:S02]  /*51b0*/  ISETP.GE.AND P1, PT, R211, c[0x0][0x180], PT ;  /* 0x00006000d3007a0c */ /* 0x000fc40003f26270 */
[----:B------:R-:W-:Y:S02]  /*51c0*/  SEL R22, R4, RZ, !P2 ;  /* 0x000000ff04167207 */ /* 0x000fe40005000000 */
[----:B------:R-:W-:Y:S02]  /*51d0*/  LEA R10, P4, R202, R94, 0x2 ;  /* 0x0000005eca0a7211 */ /* 0x000fe400078810ff */
[----:B------:R-:W-:Y:S02]  /*51e0*/  ISETP.NE.U32.AND P2, PT, R11, RZ, PT ;  /* 0x000000ff0b00720c */ /* 0x000fe40003f45070 */
[----:B------:R-:W-:Y:S02]  /*51f0*/  SEL R23, R4, RZ, !P1 ;  /* 0x000000ff04177207 */ /* 0x000fe40004800000 */
[----:B------:R-:W-:Y:S02]  /*5200*/  ISETP.NE.U32.AND P3, PT, R22, RZ, PT ;  /* 0x000000ff1600720c */ /* 0x000fe40003f65070 */
[----:B------:R-:W-:-:S02]  /*5210*/  LEA.HI.X.SX32 R11, R202, R81, 0x2, P4 ;  /* 0x00000051ca0b7211 */ /* 0x000fc400020f16ff */
[CC--:B------:R-:W-:Y:S02]  /*5220*/  LEA R22, P4, R106.reuse, R94.reuse, 0x2 ;  /* 0x0000005e6a167211 */ /* 0x0c0fe400078810ff */
[----:B------:R-:W-:Y:S01]  /*5230*/  ISETP.NE.U32.AND P1, PT, R23, RZ, PT ;  /* 0x000000ff1700720c */ /* 0x000fe20003f25070 */
[----:B------:R2:W-:Y:S01]  /*5240*/  LDGSTS.E [R200+0x1600], [R10.64], P5 ;  /* 0x016000000ac87fae */ /* 0x0005e2000a921846 */
[----:B------:R-:W-:Y:S02]  /*5250*/  LEA.HI.X.SX32 R23, R106, R81, 0x2, P4 ;  /* 0x000000516a177211 */ /* 0x000fe400020f16ff */
[----:B------:R-:W-:Y:S01]  /*5260*/  ISETP.GE.AND P5, PT, R220, c[0x0][0x180], PT ;  /* 0x00006000dc007a0c */ /* 0x000fe20003fa6270 */
[----:B------:R-:W-:Y:S01]  /*5270*/  CS2R R106, SRZ ;  /* 0x00000000006a7805 */ /* 0x000fe2000001ff00 */
[----:B------:R-:W-:Y:S01]  /*5280*/  ISETP.GE.AND P4, PT, R226, c[0x0][0x180], PT ;  /* 0x00006000e2007a0c */ /* 0x000fe20003f86270 */
[----:B------:R5:W-:Y:S01]  /*5290*/  LDGSTS.E [R200+0x1a00], [R22.64], P6 ;  /* 0x01a0000016c87fae */ /* 0x000be2000b121846 */
[----:B----4-:R-:W-:-:S02]  /*52a0*/  LEA R18, P6, R86, R94, 0x2 ;  /* 0x0000005e56127211 */ /* 0x010fc400078c10ff */
[C---:B---3--:R-:W-:Y:S02]  /*52b0*/  SEL R15, R4.reuse, RZ, !P5 ;  /* 0x000000ff040f7207 */ /* 0x048fe40006800000 */
[----:B------:R-:W-:Y:S02]  /*52c0*/  SEL R83, R4, RZ, !P4 ;  /* 0x000000ff04537207 */ /* 0x000fe40006000000 */
[----:B------:R-:W-:Y:S02]  /*52d0*/  LEA R14, P4, R122, R94, 0x2 ;  /* 0x0000005e7a0e7211 */ /* 0x000fe400078810ff */
[-C--:B------:R-:W-:Y:S02]  /*52e0*/  LEA.HI.X.SX32 R19, R86, R81.reuse, 0x2, P6 ;  /* 0x0000005156137211 */ /* 0x080fe400030f16ff */
[----:B------:R-:W-:Y:S02]  /*52f0*/  ISETP.NE.U32.AND P6, PT, R15, RZ, PT ;  /* 0x000000ff0f00720c */ /* 0x000fe40003fc5070 */
[----:B------:R-:W-:Y:S01]  /*5300*/  LEA.HI.X.SX32 R15, R122, R81, 0x2, P4 ;  /* 0x000000517a0f7211 */ /* 0x000fe200020f16ff */
[----:B------:R3:W-:Y:S01]  /*5310*/  LDGSTS.E [R200+0x1e00], [R18.64], P0 ;  /* 0x01e0000012c87fae */ /* 0x0007e20008121846 */
[----:B------:R-:W-:-:S02]  /*5320*/  ISETP.GE.AND P4, PT, R236, c[0x0][0x180], PT ;  /* 0x00006000ec007a0c */ /* 0x000fc40003f86270 */
[-C--:B--2---:R-:W-:Y:S01]  /*5330*/  LEA R10, P0, R110, R94.reuse, 0x2 ;  /* 0x0000005e6e0a7211 */ /* 0x084fe200078010ff */
[----:B------:R2:W-:Y:S01]  /*5340*/  LDGSTS.E [R200+0x2200], [R14.64], P2 ;  /* 0x022000000ec87fae */ /* 0x0005e20009121846 */
[----:B-----5:R-:W-:Y:S02]  /*5350*/  SEL R23, R4, RZ, !P4 ;  /* 0x000000ff04177207 */ /* 0x020fe40006000000 */
[----:B------:R-:W-:Y:S02]  /*5360*/  LEA R22, P4, R124, R94, 0x2 ;  /* 0x0000005e7c167211 */ /* 0x000fe400078810ff */
[----:B------:R-:W-:Y:S02]  /*5370*/  ISETP.GE.AND P2, PT, R247, c[0x0][0x180], PT ;  /* 0x00006000f7007a0c */ /* 0x000fe40003f46270 */
[----:B------:R-:W-:Y:S02]  /*5380*/  LEA.HI.X.SX32 R11, R110, R81, 0x2, P0 ;  /* 0x000000516e0b7211 */ /* 0x000fe400000f16ff */
[----:B------:R-:W-:-:S02]  /*5390*/  ISETP.NE.U32.AND P0, PT, R23, RZ, PT ;  /* 0x000000ff1700720c */ /* 0x000fc40003f05070 */
[----:B------:R-:W-:Y:S01]  /*53a0*/  LEA.HI.X.SX32 R23, R124, R81, 0x2, P4 ;  /* 0x000000517c177211 */ /* 0x000fe200020f16ff */
[----:B------:R4:W-:Y:S01]  /*53b0*/  LDGSTS.E [R200+0x2600], [R10.64], P3 ;  /* 0x026000000ac87fae */ /* 0x0009e20009921846 */
[----:B---3--:R-:W-:Y:S02]  /*53c0*/  SEL R18, R4, RZ, !P2 ;  /* 0x000000ff04127207 */ /* 0x008fe40005000000 */
[----:B------:R-:W-:Y:S01]  /*53d0*/  ISETP.GE.AND P4, PT, R245, c[0x0][0x180], PT ;  /* 0x00006000f5007a0c */ /* 0x000fe20003f86270 */
[----:B------:R3:W-:Y:S01]  /*53e0*/  LDGSTS.E [R200+0x2a00], [R22.64], P1 ;  /* 0x02a0000016c87fae */ /* 0x0007e20008921846 */
[----:B--2---:R-:W-:Y:S02]  /*53f0*/  LEA R14, P3, R98, R94, 0x2 ;  /* 0x0000005e620e7211 */ /* 0x004fe400078610ff */
[----:B------:R-:W-:Y:S02]  /*5400*/  ISETP.NE.U32.AND P2, PT, R18, RZ, PT ;  /* 0x000000ff1200720c */ /* 0x000fe40003f45070 */
[----:B------:R-:W-:-:S02]  /*5410*/  SEL R19, R4, RZ, !P4 ;  /* 0x000000ff04137207 */ /* 0x000fc40006000000 */
[----:B------:R-:W-:Y:S02]  /*5420*/  LEA R18, P4, R126, R94, 0x2 ;  /* 0x0000005e7e127211 */ /* 0x000fe400078810ff */
[----:B------:R-:W-:Y:S02]  /*5430*/  ISETP.NE.U32.AND P5, PT, R83, RZ, PT ;  /* 0x000000ff5300720c */ /* 0x000fe40003fa5070 */
[-C--:B------:R-:W-:Y:S01]  /*5440*/  LEA.HI.X.SX32 R15, R98, R81.reuse, 0x2, P3 ;  /* 0x00000051620f7211 */ /* 0x080fe200018f16ff */
[----:B------:R-:W-:Y:S01]  /*5450*/  IMAD R98, R73, c[0x0][0x190], RZ ;  /* 0x0000640049627a24 */ /* 0x000fe200078e02ff */
[----:B------:R-:W-:Y:S02]  /*5460*/  ISETP.NE.U32.AND P1, PT, R19, RZ, PT ;  /* 0x000000ff1300720c */ /* 0x000fe40003f25070 */
[----:B------:R-:W-:Y:S01]  /*5470*/  ISETP.GE.AND P3, PT, R243, c[0x0][0x180], PT ;  /* 0x00006000f3007a0c */ /* 0x000fe20003f66270 */
[----:B------:R2:W-:Y:S01]  /*5480*/  LDGSTS.E [R200+0x2e00], [R14.64], P6 ;  /* 0x02e000000ec87fae */ /* 0x0005e2000b121846 */
[----:B------:R-:W-:-:S02]  /*5490*/  LEA.HI.X.SX32 R19, R126, R81, 0x2, P4 ;  /* 0x000000517e137211 */ /* 0x000fc400020f16ff */
[----:B------:R-:W-:Y:S02]  /*54a0*/  ISETP.GE.AND P4, PT, R241, c[0x0][0x180], PT ;  /* 0x00006000f1007a0c */ /* 0x000fe40003f86270 */
[C---:B----4-:R-:W-:Y:S01]  /*54b0*/  SEL R11, R4.reuse, RZ, !P3 ;  /* 0x000000ff040b7207 */ /* 0x050fe20005800000 */
[----:B------:R4:W-:Y:S01]  /*54c0*/  LDGSTS.E [R200+0x3200], [R18.64], P5 ;  /* 0x0320000012c87fae */ /* 0x0009e2000a921846 */
[----:B------:R-:W-:Y:S02]  /*54d0*/  ISETP.GE.AND P3, PT, R239, c[0x0][0x180], PT ;  /* 0x00006000ef007a0c */ /* 0x000fe40003f66270 */
[----:B---3--:R-:W-:Y:S02]  /*54e0*/  SEL R22, R4, RZ, !P4 ;  /* 0x000000ff04167207 */ /* 0x008fe40006000000 */
[----:B------:R-:W-:Y:S02]  /*54f0*/  LEA R10, P4, R112, R94, 0x2 ;  /* 0x0000005e700a7211 */ /* 0x000fe400078810ff */
[----:B------:R-:W-:-:S02]  /*5500*/  SEL R23, R4, RZ, !P3 ;  /* 0x000000ff04177207 */ /* 0x000fc40005800000 */
[----:B------:R-:W-:Y:S02]  /*5510*/  ISETP.NE.U32.AND P3, PT, R22, RZ, PT ;  /* 0x000000ff1600720c */ /* 0x000fe40003f65070 */
[-C--:B------:R-:W-:Y:S02]  /*5520*/  LEA R22, P6, R114, R94.reuse, 0x2 ;  /* 0x0000005e72167211 */ /* 0x080fe400078c10ff */
[----:B------:R-:W-:Y:S02]  /*5530*/  ISETP.NE.U32.AND P5, PT, R11, RZ, PT ;  /* 0x000000ff0b00720c */ /* 0x000fe40003fa5070 */
[-C--:B------:R-:W-:Y:S02]  /*5540*/  LEA.HI.X.SX32 R11, R112, R81.reuse, 0x2, P4 ;  /* 0x00000051700b7211 */ /* 0x080fe400020f16ff */
[----:B------:R-:W-:Y:S01]  /*5550*/  ISETP.NE.U32.AND P4, PT, R23, RZ, PT ;  /* 0x000000ff1700720c */ /* 0x000fe20003f85070 */
[----:B------:R-:W-:Y:S01]  /*5560*/  CS2R R112, SRZ ;  /* 0x0000000000707805 */ /* 0x000fe2000001ff00 */
[----:B------:R-:W-:Y:S01]  /*5570*/  LEA.HI.X.SX32 R23, R114, R81, 0x2, P6 ;  /* 0x0000005172177211 */ /* 0x000fe200030f16ff */
[----:B------:R3:W-:Y:S01]  /*5580*/  LDGSTS.E [R200+0x3600], [R10.64], P0 ;  /* 0x036000000ac87fae */ /* 0x0007e20008121846 */
[----:B------:R-:W-:Y:S01]  /*5590*/  ISETP.GE.AND P6, PT, R235, c[0x0][0x180], PT ;  /* 0x00006000eb007a0c */ /* 0x000fe20003fc6270 */
[----:B------:R-:W-:Y:S01]  /*55a0*/  CS2R R114, SRZ ;  /* 0x0000000000727805 */ /* 0x000fe2000001ff00 */
[----:B------:R-:W-:Y:S01]  /*55b0*/  ISETP.GE.AND P0, PT, R232, c[0x0][0x180], PT ;  /* 0x00006000e8007a0c */ /* 0x000fe20003f06270 */
[----:B------:R5:W-:Y:S01]  /*55c0*/  LDGSTS.E [R200+0x3a00], [R22.64], P2 ;  /* 0x03a0000016c87fae */ /* 0x000be20009121846 */
[----:B----4-:R-:W-:-:S02]  /*55d0*/  LEA R18, P2, R88, R94, 0x2 ;  /* 0x0000005e58127211 */ /* 0x010fc400078410ff */
[C---:B--2---:R-:W-:Y:S02]  /*55e0*/  SEL R15, R4.reuse, RZ, !P6 ;  /* 0x000000ff040f7207 */ /* 0x044fe40007000000 */
[----:B------:R-:W-:Y:S02]  /*55f0*/  SEL R83, R4, RZ, !P0 ;  /* 0x000000ff04537207 */ /* 0x000fe40004000000 */
[-C--:B------:R-:W-:Y:S02]  /*5600*/  LEA.HI.X.SX32 R19, R88, R81.reuse, 0x2, P2 ;  /* 0x0000005158137211 */ /* 0x080fe400010f16ff */
[C---:B------:R-:W-:Y:S02]  /*5610*/  LEA R14, P0, R128.reuse, R94, 0x2 ;  /* 0x0000005e800e7211 */ /* 0x040fe400078010ff */
[----:B------:R-:W-:Y:S01]  /*5620*/  ISETP.NE.U32.AND P6, PT, R15, RZ, PT ;  /* 0x000000ff0f00720c */ /* 0x000fe20003fc5070 */
[----:B------:R2:W-:Y:S01]  /*5630*/  LDGSTS.E [R200+0x3e00], [R18.64], P1 ;  /* 0x03e0000012c87fae */ /* 0x0005e20008921846 */
[----:B------:R-:W-:-:S02]  /*5640*/  LEA.HI.X.SX32 R15, R128, R81, 0x2, P0 ;  /* 0x00000051800f7211 */ /* 0x000fc400000f16ff */
[----:B------:R-:W-:Y:S01]  /*5650*/  ISETP.GE.AND P1, PT, R230, c[0x0][0x180], PT ;  /* 0x00006000e6007a0c */ /* 0x000fe20003f26270 */
[----:B------:R-:W-:Y:S01]  /*5660*/  CS2R R128, SRZ ;  /* 0x0000000000807805 */ /* 0x000fe2000001ff00 */
[-C--:B---3--:R-:W-:Y:S01]  /*5670*/  LEA R10, P0, R116, R94.reuse, 0x2 ;  /* 0x0000005e740a7211 */ /* 0x088fe200078010ff */
[----:B------:R3:W-:Y:S01]  /*5680*/  LDGSTS.E [R200+0x4200], [R14.64], P5 ;  /* 0x042000000ec87fae */ /* 0x0007e2000a921846 */
[----:B-----5:R-:W-:Y:S02]  /*5690*/  SEL R23, R4, RZ, !P1 ;  /* 0x000000ff04177207 */ /* 0x020fe40004800000 */
[----:B------:R-:W-:Y:S02]  /*56a0*/  ISETP.GE.AND P5, PT, R228, c[0x0][0x180], PT ;  /* 0x00006000e4007a0c */ /* 0x000fe40003fa6270 */
[----:B------:R-:W-:Y:S02]  /*56b0*/  LEA R22, P1, R130, R94, 0x2 ;  /* 0x0000005e82167211 */ /* 0x000fe400078210ff */
[----:B------:R-:W-:-:S02]  /*56c0*/  LEA.HI.X.SX32 R11, R116, R81, 0x2, P0 ;  /* 0x00000051740b7211 */ /* 0x000fc400000f16ff */
[----:B------:R-:W-:Y:S01]  /*56d0*/  ISETP.NE.U32.AND P0, PT, R23, RZ, PT ;  /* 0x000000ff1700720c */ /* 0x000fe20003f05070 */
[----:B------:R-:W-:Y:S01]  /*56e0*/  CS2R R116, SRZ ;  /* 0x0000000000747805 */ /* 0x000fe2000001ff00 */
[----:B--2---:R-:W-:Y:S01]  /*56f0*/  SEL R18, R4, RZ, !P5 ;  /* 0x000000ff04127207 */ /* 0x004fe20006800000 */
[----:B------:R2:W-:Y:S01]  /*5700*/  LDGSTS.E [R200+0x4600], [R10.64], P3 ;  /* 0x046000000ac87fae */ /* 0x0005e20009921846 */
[----:B------:R-:W-:Y:S02]  /*5710*/  LEA.HI.X.SX32 R23, R130, R81, 0x2, P1 ;  /* 0x0000005182177211 */ /* 0x000fe400008f16ff */
[----:B------:R-:W-:Y:S01]  /*5720*/  ISETP.GE.AND P5, PT, R225, c[0x0][0x180], PT ;  /* 0x00006000e1007a0c */ /* 0x000fe20003fa6270 */
[----:B------:R-:W-:Y:S01]  /*5730*/  CS2R R130, SRZ ;  /* 0x0000000000827805 */ /* 0x000fe2000001ff00 */
[----:B---3--:R-:W-:Y:S01]  /*5740*/  LEA R14, P3, R104, R94, 0x2 ;  /* 0x0000005e680e7211 */ /* 0x008fe200078610ff */
[----:B------:R3:W-:Y:S01]  /*5750*/  LDGSTS.E [R200+0x4a00], [R22.64], P4 ;  /* 0x04a0000016c87fae */ /* 0x0007e2000a121846 */
[----:B------:R-:W-:-:S02]  /*5760*/  ISETP.NE.U32.AND P1, PT, R18, RZ, PT ;  /* 0x000000ff1200720c */ /* 0x000fc40003f25070 */
[----:B------:R-:W-:Y:S02]  /*5770*/  SEL R19, R4, RZ, !P5 ;  /* 0x000000ff04137207 */ /* 0x000fe40006800000 */
[----:B------:R-:W-:Y:S02]  /*5780*/  LEA R18, P4, R132, R94, 0x2 ;  /* 0x0000005e84127211 */ /* 0x000fe400078810ff */
[-C--:B------:R-:W-:Y:S02]  /*5790*/  LEA.HI.X.SX32 R15, R104, R81.reuse, 0x2, P3 ;  /* 0x00000051680f7211 */ /* 0x080fe400018f16ff */
[----:B------:R-:W-:Y:S01]  /*57a0*/  ISETP.NE.U32.AND P2, PT, R83, RZ, PT ;  /* 0x000000ff5300720c */ /* 0x000fe20003f45070 */
[----:B------:R-:W-:Y:S01]  /*57b0*/  CS2R R104, SRZ ;  /* 0x0000000000687805 */ /* 0x000fe2000001ff00 */
[----:B------:R-:W-:Y:S01]  /*57c0*/  ISETP.NE.U32.AND P3, PT, R19, RZ, PT ;  /* 0x000000ff1300720c */ /* 0x000fe20003f65070 */
[----:B------:R4:W-:Y:S01]  /*57d0*/  LDGSTS.E [R200+0x4e00], [R14.64], P6 ;  /* 0x04e000000ec87fae */ /* 0x0009e2000b121846 */
[----:B------:R-:W-:-:S02]  /*57e0*/  LEA.HI.X.SX32 R19, R132, R81, 0x2, P4 ;  /* 0x0000005184137211 */ /* 0x000fc400020f16ff */
[----:B------:R-:W-:Y:S02]  /*57f0*/  ISETP.GE.AND P4, PT, R223, c[0x0][0x180], PT ;  /* 0x00006000df007a0c */ /* 0x000fe40003f86270 */
[----:B------:R-:W-:Y:S02]  /*5800*/  ISETP.GE.AND P5, PT, R219, c[0x0][0x180], PT ;  /* 0x00006000db007a0c */ /* 0x000fe40003fa6270 */
[C---:B--2---:R-:W-:Y:S02]  /*5810*/  SEL R11, R4.reuse, RZ, !P4 ;  /* 0x000000ff040b7207 */ /* 0x044fe40006000000 */
[----:B---3--:R-:W-:Y:S01]  /*5820*/  SEL R22, R4, RZ, !P5 ;  /* 0x000000ff04167207 */ /* 0x008fe20006800000 */
[----:B------:R2:W-:Y:S01]  /*5830*/  LDGSTS.E [R200+0x5200], [R18.64], P2 ;  /* 0x0520000012c87fae */ /* 0x0005e20009121846 */
[----:B------:R-:W-:Y:S02]  /*5840*/  LEA R10, P5, R118, R94, 0x2 ;  /* 0x0000005e760a7211 */ /* 0x000fe400078a10ff */
[----:B------:R-:W-:-:S02]  /*5850*/  ISETP.NE.U32.AND P4, PT, R11, RZ, PT ;  /* 0x000000ff0b00720c */ /* 0x000fc40003f85070 */
[----:B----4-:R-:W-:Y:S02]  /*5860*/  LEA R14, P6, R120, R94, 0x2 ;  /* 0x0000005e780e7211 */ /* 0x010fe400078c10ff */
[-C--:B------:R-:W-:Y:S02]  /*5870*/  LEA.HI.X.SX32 R11, R118, R81.reuse, 0x2, P5 ;  /* 0x00000051760b7211 */ /* 0x080fe400028f16ff */
[----:B------:R-:W-:Y:S01]  /*5880*/  ISETP.GE.AND P2, PT, R217, c[0x0][0x180], PT ;  /* 0x00006000d9007a0c */ /* 0x000fe20003f46270 */
[----:B------:R-:W-:Y:S01]  /*5890*/  CS2R R118, SRZ ;  /* 0x0000000000767805 */ /* 0x000fe2000001ff00 */
[----:B------:R-:W-:Y:S01]  /*58a0*/  LEA.HI.X.SX32 R15, R120, R81, 0x2, P6 ;  /* 0x00000051780f7211 */ /* 0x000fe200030f16ff */
[----:B------:R3:W-:Y:S01]  /*58b0*/  LDGSTS.E [R200+0x5600], [R10.64], P0 ;  /* 0x056000000ac87fae */ /* 0x0007e20008121846 */
[----:B------:R-:W-:Y:S02]  /*58c0*/  ISETP.GE.AND P6, PT, R237, c[0x0][0x180], PT ;  /* 0x00006000ed007a0c */ /* 0x000fe40003fc6270 */
[----:B------:R-:W-:Y:S01]  /*58d0*/  ISETP.GE.AND P0, PT, R213, c[0x0][0x180], PT ;  /* 0x00006000d5007a0c */ /* 0x000fe20003f06270 */
[----:B------:R4:W-:Y:S01]  /*58e0*/  LDGSTS.E [R200+0x5a00], [R14.64], P1 ;  /* 0x05a000000ec87fae */ /* 0x0009e20008921846 */
[----:B------:R-:W-:-:S02]  /*58f0*/  SEL R23, R4, RZ, !P2 ;  /* 0x000000ff04177207 */ /* 0x000fc40005000000 */
[----:B------:R-:W-:Y:S02]  /*5900*/  ISETP.NE.U32.AND P2, PT, R22, RZ, PT ;  /* 0x000000ff1600720c */ /* 0x000fe40003f45070 */
[-C--:B------:R-:W-:Y:S02]  /*5910*/  LEA R22, P1, R90, R94.reuse, 0x2 ;  /* 0x0000005e5a167211 */ /* 0x080fe400078210ff */
[C---:B--2---:R-:W-:Y:S02]  /*5920*/  SEL R19, R4.reuse, RZ, !P6 ;  /* 0x000000ff04137207 */ /* 0x044fe40007000000 */
[----:B------:R-:W-:Y:S02]  /*5930*/  SEL R83, R4, RZ, !P0 ;  /* 0x000000ff04537207 */ /* 0x000fe40004000000 */
[----:B------:R-:W-:Y:S02]  /*5940*/  LEA R18, P0, R134, R94, 0x2 ;  /* 0x0000005e86127211 */ /* 0x000fe400078010ff */
[----:B------:R-:W-:-:S02]  /*5950*/  ISETP.NE.U32.AND P5, PT, R23, RZ, PT ;  /* 0x000000ff1700720c */ /* 0x000fc40003fa5070 */
[-C--:B------:R-:W-:Y:S02]  /*5960*/  LEA.HI.X.SX32 R23, R90, R81.reuse, 0x2, P1 ;  /* 0x000000515a177211 */ /* 0x080fe400008f16ff */
[----:B------:R-:W-:Y:S02]  /*5970*/  ISETP.NE.U32.AND P6, PT, R19, RZ, PT ;  /* 0x000000ff1300720c */ /* 0x000fe40003fc5070 */
[----:B------:R-:W-:Y:S01]  /*5980*/  LEA.HI.X.SX32 R19, R134, R81, 0x2, P0 ;  /* 0x0000005186137211 */ /* 0x000fe200000f16ff */
[----:B------:R2:W-:Y:S01]  /*5990*/  LDGSTS.E [R200+0x5e00], [R22.64], P3 ;  /* 0x05e0000016c87fae */ /* 0x0005e20009921846 */
[----:B------:R-:W-:Y:S02]  /*59a0*/  ISETP.GE.AND P0, PT, R210, c[0x0][0x180], PT ;  /* 0x00006000d2007a0c */ /* 0x000fe40003f06270 */
[----:B---3--:R-:W-:Y:S01]  /*59b0*/  LEA R10, P3, R96, R94, 0x2 ;  /* 0x0000005e600a7211 */ /* 0x008fe200078610ff */
[----:B------:R3:W-:Y:S01]  /*59c0*/  LDGSTS.E [R200+0x6200], [R18.64], P4 ;  /* 0x0620000012c87fae */ /* 0x0007e2000a121846 */
[----:B----4-:R-:W-:-:S02]  /*59d0*/  SEL R15, R4, RZ, !P0 ;  /* 0x000000ff040f7207 */ /* 0x010fc40004000000 */
[-C--:B------:R-:W-:Y:S02]  /*59e0*/  LEA R14, P0, R142, R94.reuse, 0x2 ;  /* 0x0000005e8e0e7211 */ /* 0x080fe400078010ff */
[-C--:B------:R-:W-:Y:S02]  /*59f0*/  LEA.HI.X.SX32 R11, R96, R81.reuse, 0x2, P3 ;  /* 0x00000051600b7211 */ /* 0x080fe400018f16ff */
[----:B------:R-:W-:Y:S02]  /*5a00*/  ISETP.NE.U32.AND P3, PT, R15, RZ, PT ;  /* 0x000000ff0f00720c */ /* 0x000fe40003f65070 */
[----:B------:R-:W-:Y:S01]  /*5a10*/  LEA.HI.X.SX32 R15, R142, R81, 0x2, P0 ;  /* 0x000000518e0f7211 */ /* 0x000fe200000f16ff */
[----:B------:R4:W-:Y:S01]  /*5a20*/  LDGSTS.E [R200+0x6600], [R10.64], P2 ;  /* 0x066000000ac87fae */ /* 0x0009e20009121846 */
[----:B------:R-:W-:Y:S01]  /*5a30*/  ISETP.GE.AND P4, PT, R206, c[0x0][0x180], PT ;  /* 0x00006000ce007a0c */ /* 0x000fe20003f86270 */
[----:B---3--:R-:W-:Y:S01]  /*5a40*/  IMAD R18, R99, c[0x0][0x18c], RZ ;  /* 0x0000630063127a24 */ /* 0x008fe200078e02ff */
[----:B------:R-:W-:Y:S01]  /*5a50*/  ISETP.NE.U32.AND P1, PT, R83, RZ, PT ;  /* 0x000000ff5300720c */ /* 0x000fe20003f25070 */
[----:B------:R3:W-:Y:S01]  /*5a60*/  LDGSTS.E [R200+0x6a00], [R14.64], P5 ;  /* 0x06a000000ec87fae */ /* 0x0007e2000a921846 */
[----:B------:R-:W-:-:S02]  /*5a70*/  LEA R84, P5, R82, R94, 0x2 ;  /* 0x0000005e52547211 */ /* 0x000fc400078a10ff */
[----:B------:R-:W-:Y:S02]  /*5a80*/  SEL R83, R4, RZ, !P4 ;  /* 0x000000ff04537207 */ /* 0x000fe40006000000 */
[-C--:B------:R-:W-:Y:S02]  /*5a90*/  LEA R86, P2, R80, R94.reuse, 0x2 ;  /* 0x0000005e50567211 */ /* 0x080fe400078410ff */
[-C--:B------:R-:W-:Y:S02]  /*5aa0*/  LEA R88, P4, R136, R94.reuse, 0x2 ;  /* 0x0000005e88587211 */ /* 0x080fe400078810ff */
[-C--:B------:R-:W-:Y:S02]  /*5ab0*/  LEA.HI.X.SX32 R85, R82, R81.reuse, 0x2, P5 ;  /* 0x0000005152557211 */ /* 0x080fe400028f16ff */
[----:B------:R-:W-:Y:S02]  /*5ac0*/  LEA R90, P5, R138, R94, 0x2 ;  /* 0x0000005e8a5a7211 */ /* 0x000fe400078a10ff */
[----:B------:R-:W-:Y:S01]  /*5ad0*/  LEA.HI.X.SX32 R87, R80, R81, 0x2, P2 ;  /* 0x0000005150577211 */ /* 0x000fe200010f16ff */
[----:B------:R5:W-:Y:S01]  /*5ae0*/  LDGSTS.E [R200+0x6e00], [R84.64], P6 ;  /* 0x06e0000054c87fae */ /* 0x000be2000b121846 */
[----:B------:R-:W-:-:S02]  /*5af0*/  LOP3.LUT R110, R3, 0x7e, RZ, 0xfc, !PT ;  /* 0x0000007e036e7812 */ /* 0x000fc400078efcff */
[-C--:B------:R-:W-:Y:S01]  /*5b00*/  LEA.HI.X.SX32 R89, R136, R81.reuse, 0x2, P4 ;  /* 0x0000005188597211 */ /* 0x080fe200020f16ff */
[----:B------:R1:W-:Y:S01]  /*5b10*/  LDGSTS.E [R200+0x7200], [R86.64], P1 ;  /* 0x0720000056c87fae */ /* 0x0003e20008921846 */
[----:B------:R-:W-:Y:S01]  /*5b20*/  LEA R94, P2, R144, R94, 0x2 ;  /* 0x0000005e905e7211 */ /* 0x000fe200078410ff */
[----:B------:R-:W-:Y:S01]  /*5b30*/  CS2R R136, SRZ ;  /* 0x0000000000887805 */ /* 0x000fe2000001ff00 */
[----:B------:R-:W-:Y:S01]  /*5b40*/  LEA R80, P4, R18, c[0x0][0x168], 0x2 ;  /* 0x00005a0012507a11 */ /* 0x000fe200078810ff */
[----:B------:R1:W-:Y:S01]  /*5b50*/  LDGSTS.E [R200+0x7600], [R88.64], P3 ;  /* 0x0760000058c87fae */ /* 0x0003e20009921846 */
[-C--:B------:R-:W-:Y:S02]  /*5b60*/  LEA.HI.X.SX32 R91, R138, R81.reuse, 0x2, P5 ;  /* 0x000000518a5b7211 */ /* 0x080fe400028f16ff */
[----:B------:R-:W-:Y:S01]  /*5b70*/  ISETP.GE.AND P5, PT, R110, c[0x0][0x180], PT ;  /* 0x000060006e007a0c */ /* 0x000fe20003fa6270 */
[----:B------:R-:W-:Y:S01]  /*5b80*/  CS2R R138, SRZ ;  /* 0x00000000008a7805 */ /* 0x000fe2000001ff00 */
[----:B------:R-:W-:-:S02]  /*5b90*/  LEA.HI.X.SX32 R95, R144, R81, 0x2, P2 ;  /* 0x00000051905f7211 */ /* 0x000fc400010f16ff */
[----:B------:R-:W-:Y:S02]  /*5ba0*/  LEA.HI.X.SX32 R81, R18, c[0x0][0x16c], 0x2, P4 ;  /* 0x00005b0012517a11 */ /* 0x000fe400020f16ff */
[CC--:B------:R-:W-:Y:S02]  /*5bb0*/  LEA R190, P4, R39.reuse, R80.reuse, 0x2 ;  /* 0x0000005027be7211 */ /* 0x0c0fe400078810ff */
[----:B------:R-:W-:Y:S02]  /*5bc0*/  SEL R96, R4, RZ, !P5 ;  /* 0x000000ff04607207 */ /* 0x000fe40006800000 */
[-C--:B------:R-:W-:Y:S02]  /*5bd0*/  LEA R188, P5, R40, R80.reuse, 0x2 ;  /* 0x0000005028bc7211 */ /* 0x080fe400078a10ff */
[----:B------:R-:W-:Y:S01]  /*5be0*/  LEA.HI.X.SX32 R191, R39, R81, 0x2, P4 ;  /* 0x0000005127bf7211 */ /* 0x000fe200020f16ff */
[----:B------:R-:W-:Y:S01]  /*5bf0*/  IMAD R39, R30, c[0x0][0x190], RZ ;  /* 0x000064001e277a24 */ /* 0x000fe200078e02ff */
[----:B------:R-:W-:-:S02]  /*5c00*/  LEA R186, P4, R42, R80, 0x2 ;  /* 0x000000502aba7211 */ /* 0x000fc400078810ff */
[-C--:B------:R-:W-:Y:S01]  /*5c10*/  LEA.HI.X.SX32 R189, R40, R81.reuse, 0x2, P5 ;  /* 0x0000005128bd7211 */ /* 0x080fe200028f16ff */
[----:B------:R-:W-:Y:S01]  /*5c20*/  IMAD R40, R28, c[0x0][0x190], RZ ;  /* 0x000064001c287a24 */ /* 0x000fe200078e02ff */
[-C--:B------:R-:W-:Y:S02]  /*5c30*/  LEA R184, P5, R43, R80.reuse, 0x2 ;  /* 0x000000502bb87211 */ /* 0x080fe400078a10ff */
[-C--:B------:R-:W-:Y:S01]  /*5c40*/  LEA.HI.X.SX32 R187, R42, R81.reuse, 0x2, P4 ;  /* 0x000000512abb7211 */ /* 0x080fe200020f16ff */
[----:B------:R-:W-:Y:S01]  /*5c50*/  IMAD R42, R27, c[0x0][0x190], RZ ;  /* 0x000064001b2a7a24 */ /* 0x000fe200078e02ff */
[-C--:B------:R-:W-:Y:S02]  /*5c60*/  LEA R182, P4, R44, R80.reuse, 0x2 ;  /* 0x000000502cb67211 */ /* 0x080fe400078810ff */
[----:B------:R-:W-:Y:S01]  /*5c70*/  LEA.HI.X.SX32 R185, R43, R81, 0x2, P5 ;  /* 0x000000512bb97211 */ /* 0x000fe200028f16ff */
[----:B------:R-:W-:Y:S01]  /*5c80*/  IMAD R43, R26, c[0x0][0x190], RZ ;  /* 0x000064001a2b7a24 */ /* 0x000fe200078e02ff */
[----:B------:R-:W-:-:S02]  /*5c90*/  LEA R180, P5, R46, R80, 0x2 ;  /* 0x000000502eb47211 */ /* 0x000fc400078a10ff */
[-C--:B------:R-:W-:Y:S01]  /*5ca0*/  LEA.HI.X.SX32 R183, R44, R81.reuse, 0x2, P4 ;  /* 0x000000512cb77211 */ /* 0x080fe200020f16ff */
[----:B------:R-:W-:Y:S01]  /*5cb0*/  IMAD R44, R24, c[0x0][0x190], RZ ;  /* 0x00006400182c7a24 */ /* 0x000fe200078e02ff */
[CC--:B------:R-:W-:Y:S02]  /*5cc0*/  LEA R178, P4, R47.reuse, R80.reuse, 0x2 ;  /* 0x000000502fb27211 */ /* 0x0c0fe400078810ff */
        /* <DEDUP_REMOVED lines=15> */
[-C--:B------:R-:W-:Y:S02]  /*5dc0*/  LEA.HI.X.SX32 R171, R52, R81.reuse, 0x2, P4 ;  /* 0x0000005134ab7211 */ /* 0x080fe400020f16ff */
[-C--:B------:R-:W-:Y:S02]  /*5dd0*/  LEA R166, P4, R55, R80.reuse, 0x2 ;  /* 0x0000005037a67211 */ /* 0x080fe400078810ff */
        /* <DEDUP_REMOVED lines=39> */
[----:B------:R-:W-:Y:S02]  /*6050*/  ISETP.NE.U32.AND P0, PT, R83, RZ, PT ;  /* 0x000000ff5300720c */ /* 0x000fe40003f05070 */
[-C--:B------:R-:W-:Y:S02]  /*6060*/  LEA R8, P5, R75, R80.reuse, 0x2 ;  /* 0x000000504b087211 */ /* 0x080fe400078a10ff */
[-C--:B------:R-:W-:Y:S01]  /*6070*/  LEA.HI.X.SX32 R83, R74, R81.reuse, 0x2, P4 ;  /* 0x000000514a537211 */ /* 0x080fe200020f16ff */
[----:B------:R-:W-:Y:S01]  /*6080*/  IMAD R74, R53, c[0x0][0x190], RZ ;  /* 0x00006400354a7a24 */ /* 0x000fe200078e02ff */
[-C--:B----4-:R-:W-:Y:S02]  /*6090*/  LEA R10, P4, R76, R80.reuse, 0x2 ;  /* 0x000000504c0a7211 */ /* 0x090fe400078810ff */
[----:B------:R-:W-:Y:S01]  /*60a0*/  LEA.HI.X.SX32 R9, R75, R81, 0x2, P5 ;  /* 0x000000514b097211 */ /* 0x000fe200028f16ff */
[----:B------:R-:W-:Y:S01]  /*60b0*/  IMAD R75, R57, c[0x0][0x190], RZ ;  /* 0x00006400394b7a24 */ /* 0x000fe200078e02ff */
[----:B------:R-:W-:-:S02]  /*60c0*/  LEA R12, P5, R77, R80, 0x2 ;  /* 0x000000504d0c7211 */ /* 0x000fc400078a10ff */
[-C--:B------:R-:W-:Y:S01]  /*60d0*/  LEA.HI.X.SX32 R11, R76, R81.reuse, 0x2, P4 ;  /* 0x000000514c0b7211 */ /* 0x080fe200020f16ff */
[----:B------:R4:W-:Y:S01]  /*60e0*/  LDGSTS.E [R200+0x7a00], [R90.64], P0 ;  /* 0x07a000005ac87fae */ /* 0x0009e20008121846 */
[CC--:B---3--:R-:W-:Y:S02]  /*60f0*/  LEA R14, P4, R78.reuse, R80.reuse, 0x2 ;  /* 0x000000504e0e7211 */ /* 0x0c8fe400078810ff */
[-C--:B------:R-:W-:Y:S01]  /*6100*/  LEA.HI.X.SX32 R13, R77, R81.reuse, 0x2, P5 ;  /* 0x000000514d0d7211 */ /* 0x080fe200028f16ff */
[----:B------:R-:W-:Y:S01]  /*6110*/  IMAD R77, R61, c[0x0][0x190], RZ ;  /* 0x000064003d4d7a24 */ /* 0x000fe200078e02ff */
[-C--:B------:R-:W-:Y:S02]  /*6120*/  LEA R16, P5, R79, R80.reuse, 0x2 ;  /* 0x000000504f107211 */ /* 0x080fe400078a10ff */
[----:B------:R-:W-:Y:S02]  /*6130*/  LEA.HI.X.SX32 R15, R78, R81, 0x2, P4 ;  /* 0x000000514e0f7211 */ /* 0x000fe400020f16ff */
[----:B------:R-:W-:-:S02]  /*6140*/  LEA R18, P4, R36, R80, 0x2 ;  /* 0x0000005024127211 */ /* 0x000fc400078810ff */
[-C--:B------:R-:W-:Y:S01]  /*6150*/  LEA.HI.X.SX32 R17, R79, R81.reuse, 0x2, P5 ;  /* 0x000000514f117211 */ /* 0x080fe200028f16ff */
[----:B------:R-:W-:Y:S01]  /*6160*/  IMAD R79, R65, c[0x0][0x190], RZ ;  /* 0x00006400414f7a24 */ /* 0x000fe200078e02ff */
[-C--:B------:R-:W-:Y:S02]  /*6170*/  LEA R20, P5, R38, R80.reuse, 0x2 ;  /* 0x0000005026147211 */ /* 0x080fe400078a10ff */
[-C--:B------:R-:W-:Y:S02]  /*6180*/  LEA.HI.X.SX32 R19, R36, R81.reuse, 0x2, P4 ;  /* 0x0000005124137211 */ /* 0x080fe400020f16ff */
[-C--:B--2---:R-:W-:Y:S02]  /*6190*/  LEA R22, P4, R35, R80.reuse, 0x2 ;  /* 0x0000005023167211 */ /* 0x084fe400078810ff */
[----:B------:R-:W-:Y:S02]  /*61a0*/  LEA.HI.X.SX32 R21, R38, R81, 0x2, P5 ;  /* 0x0000005126157211 */ /* 0x000fe400028f16ff */
[----:B------:R-:W-:-:S02]  /*61b0*/  LEA R24, P5, R34, R80, 0x2 ;  /* 0x0000005022187211 */ /* 0x000fc400078a10ff */
[-C--:B------:R-:W-:Y:S02]  /*61c0*/  LEA.HI.X.SX32 R23, R35, R81.reuse, 0x2, P4 ;  /* 0x0000005123177211 */ /* 0x080fe400020f16ff */
[-C--:B------:R-:W-:Y:S02]  /*61d0*/  LEA R26, P4, R32, R80.reuse, 0x2 ;  /* 0x00000050201a7211 */ /* 0x080fe400078810ff */
[-C--:B------:R-:W-:Y:S02]  /*61e0*/  LEA.HI.X.SX32 R25, R34, R81.reuse, 0x2, P5 ;  /* 0x0000005122197211 */ /* 0x080fe400028f16ff */
[-C--:B------:R-:W-:Y:S02]  /*61f0*/  LEA R28, P5, R31, R80.reuse, 0x2 ;  /* 0x000000501f1c7211 */ /* 0x080fe400078a10ff */
        /* <DEDUP_REMOVED lines=21> */
[CC--:B------:R-:W-:Y:S02]  /*6350*/  LEA R50, P4, R54.reuse, R80.reuse, 0x2 ;  /* 0x0000005036327211 */ /* 0x0c0fe400078810ff */
        /* <DEDUP_REMOVED lines=23> */
[-C--:B------:R-:W-:Y:S02]  /*64d0*/  LEA R74, P4, R77, R80.reuse, 0x2 ;  /* 0x000000504d4a7211 */ /* 0x080fe400078810ff */
[----:B------:R-:W-:Y:S02]  /*64e0*/  ISETP.GE.AND P2, PT, R99, c[0x0][0x180], PT ;  /* 0x0000600063007a0c */ /* 0x000fe40003f46270 */
[-C--:B------:R-:W-:Y:S02]  /*64f0*/  LEA.HI.X.SX32 R73, R75, R81.reuse, 0x2, P5 ;  /* 0x000000514b497211 */ /* 0x080fe400028f16ff */
[----:B------:R-:W-:Y:S02]  /*6500*/  LEA R76, P5, R79, R80, 0x2 ;  /* 0x000000504f4c7211 */ /* 0x000fe400078a10ff */
[----:B------:R-:W-:-:S02]  /*6510*/  LEA.HI.X.SX32 R75, R77, R81, 0x2, P4 ;  /* 0x000000514d4b7211 */ /* 0x000fc400020f16ff */
[-C--:B------:R-:W-:Y:S02]  /*6520*/  LEA R78, P4, R97, R80.reuse, 0x2 ;  /* 0x00000050614e7211 */ /* 0x080fe400078810ff */
[----:B------:R-:W-:Y:S02]  /*6530*/  SEL R4, R4, RZ, !P2 ;  /* 0x000000ff04047207 */ /* 0x000fe40005000000 */
[-C--:B------:R-:W-:Y:S02]  /*6540*/  LEA.HI.X.SX32 R77, R79, R81.reuse, 0x2, P5 ;  /* 0x000000514f4d7211 */ /* 0x080fe400028f16ff */
[----:B------:R-:W-:Y:S02]  /*6550*/  ISETP.NE.U32.AND P5, PT, R96, RZ, PT ;  /* 0x000000ff6000720c */ /* 0x000fe40003fa5070 */
[----:B------:R-:W-:Y:S02]  /*6560*/  LEA.HI.X.SX32 R79, R97, R81, 0x2, P4 ;  /* 0x00000051614f7211 */ /* 0x000fe400020f16ff */
[----:B------:R-:W-:Y:S01]  /*6570*/  ISETP.NE.U32.AND P4, PT, R4, RZ, PT ;  /* 0x000000ff0400720c */ /* 0x000fe20003f85070 */
[----:B------:R-:W-:Y:S01]  /*6580*/  IMAD.SHL.U32 R4, R99, 0x4, RZ ;  /* 0x0000000463047824 */ /* 0x000fe200078e00ff */
[----:B------:R-:W-:Y:S01]  /*6590*/  ISETP.GE.AND P0, PT, R109, 0x80, PT ;  /* 0x000000806d00780c */ /* 0x000fe20003f06270 */
[----:B------:R-:W-:Y:S01]  /*65a0*/  CS2R R96, SRZ ;  /* 0x0000000000607805 */ /* 0x000fe2000001ff00 */
[----:B------:R-:W-:-:S02]  /*65b0*/  LEA R80, P2, R98, R80, 0x2 ;  /* 0x0000005062507211 */ /* 0x000fc400078410ff */
[C---:B----4-:R-:W-:Y:S02]  /*65c0*/  LOP3.LUT R90, R4.reuse, 0x10, RZ, 0x3c, !PT ;  /* 0x00000010045a7812 */ /* 0x050fe400078e3cff */
[C---:B-1----:R-:W-:Y:S01]  /*65d0*/  LOP3.LUT R89, R4.reuse, 0x20, RZ, 0x3c, !PT ;  /* 0x0000002004597812 */ /* 0x042fe200078e3cff */
[----:B------:R1:W-:Y:S01]  /*65e0*/  LDGSTS.E [R200+0x7e00], [R94.64], P5 ;  /* 0x07e000005ec87fae */ /* 0x0003e2000a921846 */
[C---:B------:R-:W-:Y:S02]  /*65f0*/  LOP3.LUT R88, R4.reuse, 0x30, RZ, 0x3c, !PT ;  /* 0x0000003004587812 */ /* 0x040fe400078e3cff */
[C---:B------:R-:W-:Y:S01]  /*6600*/  LOP3.LUT R87, R4.reuse, 0x40, RZ, 0x3c, !PT ;  /* 0x0000004004577812 */ /* 0x040fe200078e3cff */
[----:B------:R-:W0:Y:S01]  /*6610*/  LDGDEPBAR ;  /* 0x00000000000079af */ /* 0x000e220000000000 */
[C---:B------:R-:W-:Y:S02]  /*6620*/  LOP3.LUT R86, R4.reuse, 0x50, RZ, 0x3c, !PT ;  /* 0x0000005004567812 */ /* 0x040fe400078e3cff */
[C---:B-----5:R-:W-:Y:S01]  /*6630*/  LOP3.LUT R85, R4.reuse, 0x60, RZ, 0x3c, !PT ;  /* 0x0000006004557812 */ /* 0x060fe200078e3cff */
[----:B------:R1:W-:Y:S01]  /*6640*/  LDGSTS.E [R4+0x8000], [R190.64], P4 ;  /* 0x08000000be047fae */ /* 0x0003e2000a121846 */
[----:B------:R-:W-:-:S02]  /*6650*/  LOP3.LUT R84, R4, 0x70, RZ, 0x3c, !PT ;  /* 0x0000007004547812 */ /* 0x000fc400078e3cff */
[----:B------:R-:W-:Y:S01]  /*6660*/  LEA.HI.X.SX32 R81, R98, R81, 0x2, P2 ;  /* 0x0000005162517211 */ /* 0x000fe200010f16ff */
[----:B------:R1:W-:Y:S01]  /*6670*/  LDGSTS.E [R4+0x9000], [R174.64], P4 ;  /* 0x09000000ae047fae */ /* 0x0003e2000a121846 */
[----:B------:R-:W-:-:S03]  /*6680*/  CS2R R98, SRZ ;  /* 0x0000000000627805 */ /* 0x000fc6000001ff00 */
[----:B------:R1:W-:Y:S04]  /*6690*/  LDGSTS.E [R4+0xa000], [R158.64], P4 ;  /* 0x0a0000009e047fae */ /* 0x0003e8000a121846 */
        /* <DEDUP_REMOVED lines=15> */
[----:B------:R3:W-:Y:S01]  /*6790*/  LDGSTS.E [R89+0xa400], [R154.64], P4 ;  /* 0x0a4000009a597fae */ /* 0x0007e2000a121846 */
[----:B--2---:R-:W-:-:S03]  /*67a0*/  CS2R R90, SRZ ;  /* 0x00000000005a7805 */ /* 0x004fc6000001ff00 */
        /* <DEDUP_REMOVED lines=16> */
[----:B---3--:R-:W-:-:S03]  /*68b0*/  CS2R R88, SRZ ;  /* 0x0000000000587805 */ /* 0x008fc6000001ff00 */
        /* <DEDUP_REMOVED lines=30> */
[----:B------:R-:W0:Y:S01]  /*6aa0*/  LDGDEPBAR ;  /* 0x00000000000079af */ /* 0x000e220000000000 */
[----:B---3--:R-:W-:Y:S01]  /*6ab0*/  CS2R R84, SRZ ;  /* 0x0000000000547805 */ /* 0x008fe2000001ff00 */
[----:B------:R-:W-:Y:S05]  /*6ac0*/  @!P0 BRA `(.L_x_0) ;  /* 0x0000670000008947 */ /* 0x000fea0003800000 */
[----:B-1----:R-:W-:Y:S01]  /*6ad0*/  SHF.R.S32.HI R85, RZ, 0x1f, R108 ;  /* 0x0000001fff557819 */ /* 0x002fe2000001146c */
[----:B------:R-:W-:Y:S01]  /*6ae0*/  STL [R1+0x134], R81 ;  /* 0x0001345101007387 */ /* 0x000fe20000100800 */
[----:B------:R-:W-:Y:S01]  /*6af0*/  SHF.R.S32.HI R86, RZ, 0x1f, R109 ;  /* 0x0000001fff567819 */ /* 0x000fe2000001146d */
[----:B------:R-:W-:Y:S01]  /*6b00*/  IMAD R203, R110, c[0x0][0x188], RZ ;  /* 0x000062006ecb7a24 */ /* 0x000fe200078e02ff */
[----:B------:R-:W-:Y:S01]  /*6b10*/  SHF.L.U64.HI R84, R108, 0x2, R85 ;  /* 0x000000026c547819 */ /* 0x000fe20000010255 */
[----:B------:R1:W-:Y:S01]  /*6b20*/  STL [R1+0x12c], R200 ;  /* 0x00012cc801007387 */ /* 0x0003e20000100800 */
[----:B------:R-:W-:Y:S01]  /*6b30*/  SHF.R.S32.HI R85, RZ, 0x1f, R102 ;  /* 0x0000001fff557819 */ /* 0x000fe20000011466 */
[----:B------:R-:W-:Y:S01]  /*6b40*/  IMAD R205, R205, c[0x0][0x188], RZ ;  /* 0x00006200cdcd7a24 */ /* 0x000fe200078e02ff */
[-C--:B------:R-:W-:Y:S01]  /*6b50*/  LEA R135, P2, R102, R6.reuse, 0x2 ;  /* 0x0000000666877211 */ /* 0x080fe200078410ff */
[----:B------:R2:W-:Y:S01]  /*6b60*/  STL [R1+0x128], R2 ;  /* 0x0001280201007387 */ /* 0x0005e20000100800 */
[----:B------:R-:W-:Y:S01]  /*6b70*/  SHF.R.S32.HI R91, RZ, 0x1f, R202 ;  /* 0x0000001fff5b7819 */ /* 0x000fe200000114ca */
[----:B------:R-:W-:Y:S01]  /*6b80*/  IMAD R206, R206, c[0x0][0x188], RZ ;  /* 0x00006200cece7a24 */ /* 0x000fe200078e02ff */
[-C--:B------:R-:W-:Y:S01]  /*6b90*/  LEA R87, P0, R202, R6.reuse, 0x2 ;  /* 0x00000006ca577211 */ /* 0x080fe200078010ff */
[----:B------:R3:W-:Y:S01]  /*6ba0*/  STL [R1+0x124], R0 ;  /* 0x0001240001007387 */ /* 0x0007e20000100800 */
[----:B------:R-:W-:Y:S01]  /*6bb0*/  SHF.R.S32.HI R89, RZ, 0x1f, R103 ;  /* 0x0000001fff597819 */ /* 0x000fe20000011467 */
[----:B------:R-:W-:Y:S01]  /*6bc0*/  IMAD R208, R208, c[0x0][0x188], RZ ;  /* 0x00006200d0d07a24 */ /* 0x000fe200078e02ff */
[----:B------:R-:W-:Y:S01]  /*6bd0*/  LEA R88, P1, R103, R6, 0x2 ;  /* 0x0000000667587211 */ /* 0x000fe200078210ff */
[----:B------:R-:W-:Y:S01]  /*6be0*/  IMAD.SHL.U32 R134, R205, 0x4, RZ ;  /* 0x00000004cd867824 */ /* 0x000fe200078e00ff */
[-C--:B-1----:R-:W-:Y:S01]  /*6bf0*/  LEA.HI.X R200, R102, R84.reuse, R85, 0x2, P2 ;  /* 0x0000005466c87211 */ /* 0x082fe200010f1455 */
[----:B------:R-:W-:Y:S01]  /*6c00*/  IMAD R210, R210, c[0x0][0x188], RZ ;  /* 0x00006200d2d27a24 */ /* 0x000fe200078e02ff */
[----:B--2---:R-:W-:Y:S01]  /*6c10*/  LEA.HI R2, R86, R109, RZ, 0x7 ;  /* 0x0000006d56027211 */ /* 0x004fe200078f38ff */
[----:B------:R-:W-:Y:S01]  /*6c20*/  IMAD R95, R209, c[0x0][0x188], RZ ;  /* 0x00006200d15f7a24 */ /* 0x000fe200078e02ff */
[----:B------:R-:W-:Y:S01]  /*6c30*/  LEA.HI.X R202, R202, R84, R91, 0x2, P0 ;  /* 0x00000054caca7211 */ /* 0x000fe200000f145b */
[----:B------:R-:W-:Y:S01]  /*6c40*/  IMAD R91, R204, c[0x0][0x188], RZ ;  /* 0x00006200cc5b7a24 */ /* 0x000fe200078e02ff */
[----:B------:R-:W-:Y:S01]  /*6c50*/  SHF.R.S32.HI R86, RZ, 0x1f, R93 ;  /* 0x0000001fff567819 */ /* 0x000fe2000001145d */
[----:B------:R-:W-:Y:S01]  /*6c60*/  IMAD.SHL.U32 R204, R203, 0x4, RZ ;  /* 0x00000004cbcc7824 */ /* 0x000fe200078e00ff */
[----:B------:R-:W-:Y:S01]  /*6c70*/  LEA R139, P2, R93, R6, 0x2 ;  /* 0x000000065d8b7211 */ /* 0x000fe200078410ff */
[----:B------:R-:W-:Y:S01]  /*6c80*/  IMAD.HI R203, R203, 0x4, RZ ;  /* 0x00000004cbcb7827 */ /* 0x000fe200078e02ff */
[----:B---3--:R-:W-:Y:S01]  /*6c90*/  LEA.HI.X R0, R103, R84, R89, 0x2, P1 ;  /* 0x0000005467007211 */ /* 0x008fe200008f1459 */
[----:B------:R-:W-:Y:S01]  /*6ca0*/  STL [R1+0x38], R2 ;  /* 0x0000380201007387 */ /* 0x000fe20000100800 */
[----:B------:R-:W-:Y:S01]  /*6cb0*/  SHF.R.S32.HI R85, RZ, 0x1f, R92 ;  /* 0x0000001fff557819 */ /* 0x000fe2000001145c */
[----:B------:R-:W-:Y:S01]  /*6cc0*/  IMAD R212, R212, c[0x0][0x188], RZ ;  /* 0x00006200d4d47a24 */ /* 0x000fe200078e02ff */
[----:B------:R-:W-:Y:S01]  /*6cd0*/  LEA R201, P3, R92, R6, 0x2 ;  /* 0x000000065cc97211 */ /* 0x000fe200078610ff */
[----:B------:R-:W-:Y:S01]  /*6ce0*/  IMAD.SHL.U32 R209, R208, 0x4, RZ ;  /* 0x00000004d0d17824 */ /* 0x000fe200078e00ff */
[----:B------:R-:W-:Y:S01]  /*6cf0*/  LEA.HI.X R4, R93, R84, R86, 0x2, P2 ;  /* 0x000000545d047211 */ /* 0x000fe200010f1456 */
[----:B------:R-:W-:Y:S01]  /*6d00*/  IMAD R93, R207, c[0x0][0x188], RZ ;  /* 0x00006200cf5d7a24 */ /* 0x000fe200078e02ff */
[----:B------:R-:W-:Y:S01]  /*6d10*/  SHF.R.S32.HI R89, RZ, 0x1f, R100 ;  /* 0x0000001fff597819 */ /* 0x000fe20000011464 */
[----:B------:R-:W-:Y:S01]  /*6d20*/  IMAD.SHL.U32 R207, R206, 0x4, RZ ;  /* 0x00000004cecf7824 */ /* 0x000fe200078e00ff */
[----:B------:R-:W-:Y:S01]  /*6d30*/  LEA R138, P1, R100, R6, 0x2 ;  /* 0x00000006648a7211 */ /* 0x000fe200078210ff */
[----:B------:R1:W-:Y:S01]  /*6d40*/  STL [R1+0x3c], R0 ;  /* 0x00003c0001007387 */ /* 0x0003e20000100800 */
[--C-:B------:R-:W-:Y:S01]  /*6d50*/  IADD3 R204, P5, P6, R204, c[0x0][0x160], R6.reuse ;  /* 0x00005800cccc7a10 */ /* 0x100fe20007ebe006 */
[----:B------:R-:W-:Y:S01]  /*6d60*/  IMAD R213, R213, c[0x0][0x188], RZ ;  /* 0x00006200d5d57a24 */ /* 0x000fe200078e02ff */
[----:B------:R-:W-:Y:S01]  /*6d70*/  LEA.HI.X R3, R92, R84, R85, 0x2, P3 ;  /* 0x000000545c037211 */ /* 0x000fe200018f1455 */
[----:B------:R-:W-:Y:S01]  /*6d80*/  IMAD R97, R211, c[0x0][0x188], RZ ;  /* 0x00006200d3617a24 */ /* 0x000fe200078e02ff */
[----:B------:R-:W-:Y:S01]  /*6d90*/  IADD3 R134, P3, P4, R134, c[0x0][0x160], R6 ;  /* 0x0000580086867a10 */ /* 0x000fe20007c7e006 */
[----:B------:R-:W-:Y:S01]  /*6da0*/  IMAD.HI R205, R205, 0x4, RZ ;  /* 0x00000004cdcd7827 */ /* 0x000fe200078e02ff */
[----:B------:R-:W-:-:S02]  /*6db0*/  IADD3.X R203, R203, c[0x0][0x164], R84, P5, P6 ;  /* 0x00005900cbcb7a10 */ /* 0x000fc40002fec454 */
[--C-:B------:R-:W-:Y:S01]  /*6dc0*/  IADD3 R209, P5, P6, R209, c[0x0][0x160], R6.reuse ;  /* 0x00005800d1d17a10 */ /* 0x100fe20007ebe006 */
[----:B------:R-:W-:Y:S01]  /*6dd0*/  IMAD.SHL.U32 R211, R210, 0x4, RZ ;  /* 0x00000004d2d37824 */ /* 0x000fe200078e00ff */
[----:B-1----:R-:W-:Y:S01]  /*6de0*/  LEA.HI.X R0, R100, R84, R89, 0x2, P1 ;  /* 0x0000005464007211 */ /* 0x002fe200008f1459 */
[----:B------:R-:W-:Y:S01]  /*6df0*/  IMAD R214, R214, c[0x0][0x188], RZ ;  /* 0x00006200d6d67a24 */ /* 0x000fe200078e02ff */
[----:B------:R-:W-:Y:S01]  /*6e00*/  IADD3 R207, P1, P2, R207, c[0x0][0x160], R6 ;  /* 0x00005800cfcf7a10 */ /* 0x000fe20007a3e006 */
[----:B------:R-:W-:Y:S01]  /*6e10*/  IMAD R89, R133, c[0x0][0x188], RZ ;  /* 0x0000620085597a24 */ /* 0x000fe200078e02ff */
[----:B------:R-:W-:Y:S01]  /*6e20*/  IADD3.X R205, R205, c[0x0][0x164], R84, P3, P4 ;  /* 0x00005900cdcd7a10 */ /* 0x000fe20001fe8454 */
[----:B------:R-:W-:Y:S01]  /*6e30*/  IMAD.HI R206, R206, 0x4, RZ ;  /* 0x00000004cece7827 */ /* 0x000fe200078e02ff */
[----:B------:R-:W-:Y:S01]  /*6e40*/  IADD3 R211, P3, P4, R211, c[0x0][0x160], R6 ;  /* 0x00005800d3d37a10 */ /* 0x000fe20007c7e006 */
[----:B------:R1:W-:Y:S01]  /*6e50*/  STL [R1+0x130], R0 ;  /* 0x0001300001007387 */ /* 0x0003e20000100800 */
[----:B------:R-:W-:Y:S01]  /*6e60*/  SHF.R.S32.HI R90, RZ, 0x1f, R101 ;  /* 0x0000001fff5a7819 */ /* 0x000fe20000011465 */
[----:B------:R-:W-:Y:S01]  /*6e70*/  IMAD R249, R236, c[0x0][0x188], RZ ;  /* 0x00006200ecf97a24 */ /* 0x000fe200078e02ff */
[--C-:B------:R-:W-:Y:S01]  /*6e80*/  IADD3.X R206, R206, c[0x0][0x164], R84.reuse, P1, P2 ;  /* 0x00005900cece7a10 */ /* 0x100fe20000fe4454 */
[----:B------:R-:W-:Y:S01]  /*6e90*/  IMAD.HI R208, R208, 0x4, RZ ;  /* 0x00000004d0d07827 */ /* 0x000fe200078e02ff */
[----:B------:R-:W-:Y:S01]  /*6ea0*/  LEA R137, P0, R101, R6, 0x2 ;  /* 0x0000000665897211 */ /* 0x000fe200078010ff */
[----:B------:R2:W-:Y:S02]  /*6eb0*/  STL [R1+0x10c], R134 ;  /* 0x00010c8601007387 */ /* 0x0005e40000100800 */
[----:B------:R-:W-:Y:S01]  /*6ec0*/  IMAD.SHL.U32 R133, R212, 0x4, RZ ;  /* 0x00000004d4857824 */ /* 0x000fe200078e00ff */
[----:B------:R-:W-:Y:S01]  /*6ed0*/  IADD3.X R208, R208, c[0x0][0x164], R84, P5, P6 ;  /* 0x00005900d0d07a10 */ /* 0x000fe20002fec454 */
[----:B------:R-:W-:Y:S01]  /*6ee0*/  IMAD R237, R237, c[0x0][0x188], RZ ;  /* 0x00006200eded7a24 */ /* 0x000fe200078e02ff */
[----:B------:R-:W-:Y:S01]  /*6ef0*/  LEA.HI.X R2, R101, R84, R90, 0x2, P0 ;  /* 0x0000005465027211 */ /* 0x000fe200000f145a */
[----:B------:R-:W-:Y:S01]  /*6f00*/  IMAD.SHL.U32 R236, R213, 0x4, RZ ;  /* 0x00000004d5ec7824 */ /* 0x000fe200078e00ff */
[--C-:B------:R-:W-:Y:S01]  /*6f10*/  IADD3 R133, P1, P2, R133, c[0x0][0x160], R6.reuse ;  /* 0x0000580085857a10 */ /* 0x100fe20007a3e006 */
[----:B------:R-:W-:Y:S01]  /*6f20*/  IMAD R216, R216, c[0x0][0x188], RZ ;  /* 0x00006200d8d87a24 */ /* 0x000fe200078e02ff */
[----:B-1----:R-:W-:Y:S01]  /*6f30*/  LEA R0, P0, R5, R6, 0x2 ;  /* 0x0000000605007211 */ /* 0x002fe200078010ff */
[----:B------:R-:W-:Y:S01]  /*6f40*/  IMAD R99, R215, c[0x0][0x188], RZ ;  /* 0x00006200d7637a24 */ /* 0x000fe200078e02ff */
[----:B------:R-:W-:Y:S01]  /*6f50*/  IADD3 R236, P5, P6, R236, c[0x0][0x160], R6 ;  /* 0x00005800ecec7a10 */ /* 0x000fe20007ebe006 */
[----:B------:R-:W-:Y:S01]  /*6f60*/  IMAD.HI R210, R210, 0x4, RZ ;  /* 0x00000004d2d27827 */ /* 0x000fe200078e02ff */
[----:B------:R-:W-:Y:S03]  /*6f70*/  STL [R1+0x50], R133 ;  /* 0x0000508501007387 */ /* 0x000fe60000100800 */
[----:B------:R-:W-:Y:S01]  /*6f80*/  IMAD.SHL.U32 R215, R214, 0x4, RZ ;  /* 0x00000004d6d77824 */ /* 0x000fe200078e00ff */
[----:B------:R-:W-:Y:S01]  /*6f90*/  IADD3.X R210, R210, c[0x0][0x164], R84, P3, P4 ;  /* 0x00005900d2d27a10 */ /* 0x000fe20001fe8454 */
[----:B------:R-:W-:-:S02]  /*6fa0*/  IMAD R217, R217, c[0x0][0x188], RZ ;  /* 0x00006200d9d97a24 */ /* 0x000fc400078e02ff */
[----:B------:R-:W-:Y:S01]  /*6fb0*/  IMAD.HI R212, R212, 0x4, RZ ;  /* 0x00000004d4d47827 */ /* 0x000fe200078e02ff */
[----:B------:R-:W-:-:S03]  /*6fc0*/  IADD3 R215, P3, P4, R215, c[0x0][0x160], R6 ;  /* 0x00005800d7d77a10 */ /* 0x000fc60007c7e006 */
[----:B------:R-:W-:Y:S01]  /*6fd0*/  IMAD.HI R213, R213, 0x4, RZ ;  /* 0x00000004d5d57827 */ /* 0x000fe200078e02ff */
[----:B------:R-:W-:-:S03]  /*6fe0*/  IADD3.X R212, R212, c[0x0][0x164], R84, P1, P2 ;  /* 0x00005900d4d47a10 */ /* 0x000fc60000fe4454 */
[----:B------:R-:W-:Y:S01]  /*6ff0*/  IMAD.SHL.U32 R132, R237, 0x4, RZ ;  /* 0x00000004ed847824 */ /* 0x000fe200078e00ff */
[----:B------:R-:W-:Y:S01]  /*7000*/  IADD3.X R213, R213, c[0x0][0x164], R84, P5, P6 ;  /* 0x00005900d5d57a10 */ /* 0x000fe20002fec454 */
[----:B------:R-:W-:Y:S02]  /*7010*/  IMAD R218, R218, c[0x0][0x188], RZ ;  /* 0x00006200dada7a24 */ /* 0x000fe400078e02ff */
[----:B------:R-:W-:Y:S01]  /*7020*/  IMAD.SHL.U32 R131, R216, 0x4, RZ ;  /* 0x00000004d8837824 */ /* 0x000fe200078e00ff */
[--C-:B------:R-:W-:Y:S01]  /*7030*/  IADD3 R132, P1, P2, R132, c[0x0][0x160], R6.reuse ;  /* 0x0000580084847a10 */ /* 0x100fe20007a3e006 */
[----:B------:R-:W-:Y:S02]  /*7040*/  IMAD R219, R219, c[0x0][0x188], RZ ;  /* 0x00006200dbdb7a24 */ /* 0x000fe400078e02ff */
[----:B------:R-:W-:Y:S01]  /*7050*/  IMAD.HI R214, R214, 0x4, RZ ;  /* 0x00000004d6d67827 */ /* 0x000fe200078e02ff */
[----:B------:R-:W-:Y:S01]  /*7060*/  IADD3 R131, P5, P6, R131, c[0x0][0x160], R6 ;  /* 0x0000580083837a10 */ /* 0x000fe20007ebe006 */
[----:B------:R-:W-:Y:S02]  /*7070*/  STL [R1+0x110], R132 ;  /* 0x0001108401007387 */ /* 0x000fe40000100800 */
[----:B------:R-:W-:Y:S01]  /*7080*/  IMAD.SHL.U32 R130, R217, 0x4, RZ ;  /* 0x00000004d9827824 */ /* 0x000fe200078e00ff */
[----:B------:R-:W-:Y:S01]  /*7090*/  IADD3.X R214, R214, c[0x0][0x164], R84, P3, P4 ;  /* 0x00005900d6d67a10 */ /* 0x000fe20001fe8454 */
[----:B------:R-:W-:Y:S01]  /*70a0*/  IMAD R221, R221, c[0x0][0x188], RZ ;  /* 0x00006200dddd7a24 */ /* 0x000fe200078e02ff */
[----:B------:R-:W-:Y:S01]  /*70b0*/  STL [R1+0x58], R131 ;  /* 0x0000588301007387 */ /* 0x000fe20000100800 */
[----:B------:R-:W-:Y:S01]  /*70c0*/  IMAD.HI R237, R237, 0x4, RZ ;  /* 0x00000004eded7827 */ /* 0x000fe200078e02ff */
[----:B------:R-:W-:-:S03]  /*70d0*/  IADD3 R130, P3, P4, R130, c[0x0][0x160], R6 ;  /* 0x0000580082827a10 */ /* 0x000fc60007c7e006 */
[----:B------:R-:W-:Y:S01]  /*70e0*/  IMAD R101, R220, c[0x0][0x188], RZ ;  /* 0x00006200dc657a24 */ /* 0x000fe200078e02ff */
[--C-:B------:R-:W-:Y:S01]  /*70f0*/  IADD3.X R237, R237, c[0x0][0x164], R84.reuse, P1, P2 ;  /* 0x00005900eded7a10 */ /* 0x100fe20000fe4454 */
[----:B------:R-:W-:Y:S01]  /*7100*/  IMAD.HI R216, R216, 0x4, RZ ;  /* 0x00000004d8d87827 */ /* 0x000fe200078e02ff */
[----:B------:R-:W-:Y:S03]  /*7110*/  STL [R1+0x114], R130 ;  /* 0x0001148201007387 */ /* 0x000fe60000100800 */
[----:B------:R-:W-:Y:S01]  /*7120*/  IMAD.SHL.U32 R129, R218, 0x4, RZ ;  /* 0x00000004da817824 */ /* 0x000fe200078e00ff */
[----:B------:R-:W-:Y:S01]  /*7130*/  IADD3.X R216, R216, c[0x0][0x164], R84, P5, P6 ;  /* 0x00005900d8d87a10 */ /* 0x000fe20002fec454 */
[----:B------:R-:W-:Y:S02]  /*7140*/  IMAD R223, R223, c[0x0][0x188], RZ ;  /* 0x00006200dfdf7a24 */ /* 0x000fe400078e02ff */
[----:B------:R-:W-:Y:S01]  /*7150*/  IMAD.SHL.U32 R220, R219, 0x4, RZ ;  /* 0x00000004dbdc7824 */ /* 0x000fe200078e00ff */
[----:B------:R-:W-:Y:S01]  /*7160*/  IADD3 R129, P1, P2, R129, c[0x0][0x160], R6 ;  /* 0x0000580081817a10 */ /* 0x000fe20007a3e006 */
[----:B------:R-:W-:-:S02]  /*7170*/  IMAD R224, R224, c[0x0][0x188], RZ ;  /* 0x00006200e0e07a24 */ /* 0x000fc400078e02ff */
[----:B------:R-:W-:Y:S01]  /*7180*/  IMAD R252, R222, c[0x0][0x188], RZ ;  /* 0x00006200defc7a24 */ /* 0x000fe200078e02ff */
[----:B------:R-:W-:Y:S01]  /*7190*/  IADD3 R220, P5, P6, R220, c[0x0][0x160], R6 ;  /* 0x00005800dcdc7a10 */ /* 0x000fe20007ebe006 */
[----:B------:R-:W-:Y:S01]  /*71a0*/  IMAD.HI R217, R217, 0x4, RZ ;  /* 0x00000004d9d97827 */ /* 0x000fe200078e02ff */
[----:B------:R-:W-:Y:S03]  /*71b0*/  STL [R1+0x54], R129 ;  /* 0x0000548101007387 */ /* 0x000fe60000100800 */
[----:B------:R-:W-:Y:S01]  /*71c0*/  IMAD.SHL.U32 R222, R221, 0x4, RZ ;  /* 0x00000004ddde7824 */ /* 0x000fe200078e00ff */
[----:B------:R-:W-:Y:S01]  /*71d0*/  IADD3.X R217, R217, c[0x0][0x164], R84, P3, P4 ;  /* 0x00005900d9d97a10 */ /* 0x000fe20001fe8454 */
[----:B------:R-:W-:Y:S02]  /*71e0*/  IMAD R225, R225, c[0x0][0x188], RZ ;  /* 0x00006200e1e17a24 */ /* 0x000fe400078e02ff */
[----:B------:R-:W-:Y:S01]  /*71f0*/  IMAD.HI R218, R218, 0x4, RZ ;  /* 0x00000004dada7827 */ /* 0x000fe200078e02ff */
[----:B------:R-:W-:-:S03]  /*7200*/  IADD3 R222, P3, P4, R222, c[0x0][0x160], R6 ;  /* 0x00005800dede7a10 */ /* 0x000fc60007c7e006 */
[----:B------:R-:W-:Y:S01]  /*7210*/  IMAD R86, R127, c[0x0][0x188], RZ ;  /* 0x000062007f567a24 */ /* 0x000fe200078e02ff */
[----:B------:R-:W-:Y:S01]  /*7220*/  IADD3.X R218, R218, c[0x0][0x164], R84, P1, P2 ;  /* 0x00005900dada7a10 */ /* 0x000fe20000fe4454 */
[----:B------:R-:W-:-:S04]  /*7230*/  IMAD.HI R219, R219, 0x4, RZ ;  /* 0x00000004dbdb7827 */ /* 0x000fc800078e02ff */
[----:B------:R-:W-:Y:S01]  /*7240*/  IMAD.SHL.U32 R128, R223, 0x4, RZ ;  /* 0x00000004df807824 */ /* 0x000fe200078e00ff */
[----:B------:R-:W-:Y:S01]  /*7250*/  IADD3.X R219, R219, c[0x0][0x164], R84, P5, P6 ;  /* 0x00005900dbdb7a10 */ /* 0x000fe20002fec454 */
[----:B------:R-:W-:Y:S02]  /*7260*/  IMAD R227, R227, c[0x0][0x188], RZ ;  /* 0x00006200e3e37a24 */ /* 0x000fe400078e02ff */
[----:B------:R-:W-:Y:S01]  /*7270*/  IMAD.SHL.U32 R127, R224, 0x4, RZ ;  /* 0x00000004e07f7824 */ /* 0x000fe200078e00ff */
[--C-:B------:R-:W-:Y:S01]  /*7280*/  IADD3 R128, P1, P2, R128, c[0x0][0x160], R6.reuse ;  /* 0x0000580080807a10 */ /* 0x100fe20007a3e006 */
[----:B------:R-:W-:Y:S02]  /*7290*/  IMAD R228, R228, c[0x0][0x188], RZ ;  /* 0x00006200e4e47a24 */ /* 0x000fe400078e02ff */
[----:B------:R-:W-:Y:S01]  /*72a0*/  IMAD R251, R226, c[0x0][0x188], RZ ;  /* 0x00006200e2fb7a24 */ /* 0x000fe200078e02ff */
[----:B------:R-:W-:Y:S01]  /*72b0*/  IADD3 R127, P5, P6, R127, c[0x0][0x160], R6 ;  /* 0x000058007f7f7a10 */ /* 0x000fe20007ebe006 */
[----:B------:R-:W-:Y:S01]  /*72c0*/  IMAD.HI R221, R221, 0x4, RZ ;  /* 0x00000004dddd7827 */ /* 0x000fe200078e02ff */
[----:B------:R-:W-:Y:S03]  /*72d0*/  STL [R1+0x5c], R128 ;  /* 0x00005c8001007387 */ /* 0x000fe60000100800 */
[----:B------:R-:W-:Y:S01]  /*72e0*/  IMAD.SHL.U32 R226, R225, 0x4, RZ ;  /* 0x00000004e1e27824 */ /* 0x000fe200078e00ff */
[----:B------:R-:W-:Y:S01]  /*72f0*/  IADD3.X R221, R221, c[0x0][0x164], R84, P3, P4 ;  /* 0x00005900dddd7a10 */ /* 0x000fe20001fe8454 */
[----:B------:R-:W-:Y:S01]  /*7300*/  IMAD R229, R229, c[0x0][0x188], RZ ;  /* 0x00006200e5e57a24 */ /* 0x000fe200078e02ff */
[----:B------:R-:W-:Y:S01]  /*7310*/  STL [R1+0x60], R127 ;  /* 0x0000607f01007387 */ /* 0x000fe20000100800 */
        /* <DEDUP_REMOVED lines=18> */
[----:B------:R-:W-:Y:S01]  /*7440*/  IMAD R136, R123, c[0x0][0x188], RZ ;  /* 0x000062007b887a24 */ /* 0x000fe200078e02ff */
[----:B------:R-:W-:Y:S01]  /*7450*/  IADD3 R124, P3, P4, R124, c[0x0][0x160], R6 ;  /* 0x000058007c7c7a10 */ /* 0x000fe20007c7e006 */
[----:B------:R-:W-:-:S04]  /*7460*/  IMAD.HI R227, R227, 0x4, RZ ;  /* 0x00000004e3e37827 */ /* 0x000fc800078e02ff */
[----:B------:R-:W-:Y:S01]  /*7470*/  IMAD.HI R228, R228, 0x4, RZ ;  /* 0x00000004e4e47827 */ /* 0x000fe200078e02ff */
[--C-:B------:R-:W-:Y:S01]  /*7480*/  IADD3.X R227, R227, c[0x0][0x164], R84.reuse, P1, P2 ;  /* 0x00005900e3e37a10 */ /* 0x100fe20000fe4454 */
[----:B------:R-:W-:Y:S02]  /*7490*/  STL [R1+0x6c], R124 ;  /* 0x00006c7c01007387 */ /* 0x000fe40000100800 */
        /* <DEDUP_REMOVED lines=79> */
[----:B------:R-:W-:-:S03]  /*7990*/  IMAD.HI R244, R244, 0x4, RZ ;  /* 0x00000004f4f47827 */ /* 0x000fc600078e02ff */
[----:B------:R-:W-:Y:S01]  /*79a0*/  IADD3 R111, P6, P5, R111, c[0x0][0x160], R6 ;  /* 0x000058006f6f7a10 */ /* 0x000fe20007dde006 */
[----:B------:R-:W-:Y:S01]  /*79b0*/  IMAD.SHL.U32 R110, R247, 0x4, RZ ;  /* 0x00000004f76e7824 */ /* 0x000fe200078e00ff */
[----:B------:R-:W-:Y:S01]  /*79c0*/  IADD3.X R244, R244, c[0x0][0x164], R84, P3, P4 ;  /* 0x00005900f4f47a10 */ /* 0x000fe20001fe8454 */
[----:B------:R-:W-:Y:S01]  /*79d0*/  IMAD.HI R245, R245, 0x4, RZ ;  /* 0x00000004f5f57827 */ /* 0x000fe200078e02ff */
[----:B------:R-:W-:Y:S02]  /*79e0*/  STL [R1+0xbc], R112 ;  /* 0x0000bc7001007387 */ /* 0x000fe40000100800 */
[----:B------:R-:W-:Y:S01]  /*79f0*/  IADD3 R110, P3, P4, R110, c[0x0][0x160], R6 ;  /* 0x000058006e6e7a10 */ /* 0x000fe20007c7e006 */
[----:B------:R-:W-:Y:S01]  /*7a00*/  IMAD.HI R246, R246, 0x4, RZ ;  /* 0x00000004f6f67827 */ /* 0x000fe200078e02ff */
[--C-:B------:R-:W-:Y:S01]  /*7a10*/  IADD3.X R245, R245, c[0x0][0x164], R84.reuse, P2, P1 ;  /* 0x00005900f5f57a10 */ /* 0x100fe200017e2454 */
[----:B------:R-:W-:Y:S02]  /*7a20*/  STL [R1+0xc0], R111 ;  /* 0x0000c06f01007387 */ /* 0x000fe40000100800 */
[----:B------:R-:W-:Y:S01]  /*7a30*/  IMAD.SHL.U32 R109, R248, 0x4, RZ ;  /* 0x00000004f86d7824 */ /* 0x000fe200078e00ff */
[----:B------:R-:W-:Y:S01]  /*7a40*/  IADD3.X R246, R246, c[0x0][0x164], R84, P6, P5 ;  /* 0x00005900f6f67a10 */ /* 0x000fe200037ea454 */
[----:B------:R-:W-:Y:S01]  /*7a50*/  IMAD.SHL.U32 R108, R249, 0x4, RZ ;  /* 0x00000004f96c7824 */ /* 0x000fe200078e00ff */
[----:B------:R-:W-:Y:S01]  /*7a60*/  STL [R1+0xc4], R110 ;  /* 0x0000c46e01007387 */ /* 0x000fe20000100800 */
[----:B------:R-:W-:Y:S01]  /*7a70*/  IMAD.HI R247, R247, 0x4, RZ ;  /* 0x00000004f7f77827 */ /* 0x000fe200078e02ff */
[----:B------:R-:W-:-:S02]  /*7a80*/  IADD3 R109, P1, P2, R109, c[0x0][0x160], R6 ;  /* 0x000058006d6d7a10 */ /* 0x000fc40007a3e006 */
        /* <DEDUP_REMOVED lines=44> */
[----:B------:R-:W-:Y:S02]  /*7d50*/  STL [R1], R101 ;  /* 0x0000006501007387 */ /* 0x000fe40000100800 */
[----:B------:R-:W-:Y:S01]  /*7d60*/  IADD3 R96, P6, P5, R96, c[0x0][0x160], R6 ;  /* 0x0000580060607a10 */ /* 0x000fe20007dde006 */
[----:B------:R-:W-:Y:S01]  /*7d70*/  IMAD.SHL.U32 R94, R89, 0x4, RZ ;  /* 0x00000004595e7824 */ /* 0x000fe200078e00ff */
[----:B------:R-:W-:Y:S01]  /*7d80*/  STL [R1+0xe8], R100 ;  /* 0x0000e86401007387 */ /* 0x000fe20000100800 */
[----:B------:R-:W-:Y:S01]  /*7d90*/  IMAD.HI R93, R93, 0x4, RZ ;  /* 0x000000045d5d7827 */ /* 0x000fe200078e02ff */
[----:B------:R-:W-:-:S02]  /*7da0*/  IADD3.X R95, R95, c[0x0][0x164], R84, P3, P4 ;  /* 0x000059005f5f7a10 */ /* 0x000fc40001fe8454 */
[----:B------:R-:W-:Y:S01]  /*7db0*/  STL [R1+0x4], R99 ;  /* 0x0000046301007387 */ /* 0x000fe20000100800 */
[----:B------:R-:W-:Y:S01]  /*7dc0*/  IMAD.SHL.U32 R92, R86, 0x4, RZ ;  /* 0x00000004565c7824 */ /* 0x000fe200078e00ff */
[----:B------:R-:W-:Y:S01]  /*7dd0*/  IADD3 R94, P3, P4, R94, c[0x0][0x160], R6 ;  /* 0x000058005e5e7a10 */ /* 0x000fe20007c7e006 */
[----:B------:R-:W-:Y:S01]  /*7de0*/  IMAD.HI R91, R91, 0x4, RZ ;  /* 0x000000045b5b7827 */ /* 0x000fe200078e02ff */
[----:B------:R-:W-:Y:S01]  /*7df0*/  STL [R1+0xec], R98 ;  /* 0x0000ec6201007387 */ /* 0x000fe20000100800 */
[----:B------:R-:W-:Y:S02]  /*7e00*/  IADD3.X R93, R93, c[0x0][0x164], R84, P2, P1 ;  /* 0x000059005d5d7a10 */ /* 0x000fe400017e2454 */
[----:B------:R-:W-:Y:S01]  /*7e10*/  IADD3 R92, P1, P2, R92, c[0x0][0x160], R6 ;  /* 0x000058005c5c7a10 */ /* 0x000fe20007a3e006 */
[----:B------:R-:W-:Y:S01]  /*7e20*/  STL [R1+0x8], R97 ;  /* 0x0000086101007387 */ /* 0x000fe20000100800 */
[----:B------:R-:W-:-:S03]  /*7e30*/  IMAD.HI R89, R89, 0x4, RZ ;  /* 0x0000000459597827 */ /* 0x000fc600078e02ff */
[----:B------:R-:W-:Y:S01]  /*7e40*/  STL [R1+0xf0], R96 ;  /* 0x0000f06001007387 */ /* 0x000fe20000100800 */
[----:B------:R-:W-:Y:S02]  /*7e50*/  IMAD.SHL.U32 R90, R85, 0x4, RZ ;  /* 0x00000004555a7824 */ /* 0x000fe400078e00ff */
[----:B--2---:R-:W-:Y:S01]  /*7e60*/  IMAD.SHL.U32 R134, R136, 0x4, RZ ;  /* 0x0000000488867824 */ /* 0x004fe200078e00ff */
[----:B------:R-:W-:Y:S01]  /*7e70*/  STL [R1+0xc], R95 ;  /* 0x00000c5f01007387 */ /* 0x000fe20000100800 */
[----:B------:R-:W-:-:S03]  /*7e80*/  IMAD.HI R86, R86, 0x4, RZ ;  /* 0x0000000456567827 */ /* 0x000fc600078e02ff */
[----:B------:R-:W-:Y:S01]  /*7e90*/  STL [R1+0xf4], R94 ;  /* 0x0000f45e01007387 */ /* 0x000fe20000100800 */
[----:B------:R-:W-:Y:S02]  /*7ea0*/  IMAD.SHL.U32 R81, R81, 0x4, RZ ;  /* 0x0000000451517824 */ /* 0x000fe400078e00ff */
[----:B------:R-:W-:Y:S01]  /*7eb0*/  IMAD.HI R85, R85, 0x4, RZ ;  /* 0x0000000455557827 */ /* 0x000fe200078e02ff */
[----:B------:R1:W-:Y:S03]  /*7ec0*/  STL [R1+0x10], R93 ;  /* 0x0000105d01007387 */ /* 0x0003e60000100800 */
[----:B------:R-:W-:Y:S01]  /*7ed0*/  IMAD.SHL.U32 R7, R7, 0x4, RZ ;  /* 0x0000000407077824 */ /* 0x000fe200078e00ff */
[----:B------:R2:W-:Y:S01]  /*7ee0*/  STL [R1+0xf8], R92 ;  /* 0x0000f85c01007387 */ /* 0x0005e20000100800 */
[--C-:B-1----:R-:W-:Y:S02]  /*7ef0*/  IADD3.X R93, R91, c[0x0][0x164], R84.reuse, P6, P5 ;  /* 0x000059005b5d7a10 */ /* 0x102fe400037ea454 */
[----:B------:R-:W-:-:S02]  /*7f00*/  IADD3.X R91, R89, c[0x0][0x164], R84, P3, P4 ;  /* 0x00005900595b7a10 */ /* 0x000fc40001fe8454 */
[--C-:B--2---:R-:W-:Y:S01]  /*7f10*/  IADD3 R92, P6, P5, R90, c[0x0][0x160], R6.reuse ;  /* 0x000058005a5c7a10 */ /* 0x104fe20007dde006 */
[----:B------:R-:W1:Y:S01]  /*7f20*/  S2R R132, SR_TID.X ;  /* 0x0000000000847919 */ /* 0x000e620000002100 */
[----:B------:R-:W-:Y:S02]  /*7f30*/  IADD3 R90, P4, P3, R134, c[0x0][0x160], R6 ;  /* 0x00005800865a7a10 */ /* 0x000fe40007b9e006 */
[----:B------:R-:W-:Y:S01]  /*7f40*/  IADD3.X R89, R86, c[0x0][0x164], R84, P1, P2 ;  /* 0x0000590056597a10 */ /* 0x000fe20000fe4454 */
[----:B------:R-:W2:Y:S01]  /*7f50*/  S2R R134, SR_TID.X ;  /* 0x0000000000867919 */ /* 0x000ea20000002100 */
[----:B------:R-:W-:-:S03]  /*7f60*/  IADD3 R86, P1, P2, R81, c[0x0][0x160], R6 ;  /* 0x0000580051567a10 */ /* 0x000fc60007a3e006 */
[----:B------:R-:W-:Y:S04]  /*7f70*/  STL [R1+0x14], R93 ;  /* 0x0000145d01007387 */ /* 0x000fe80000100800 */
[----:B------:R-:W-:Y:S04]  /*7f80*/  STL [R1+0xfc], R92 ;  /* 0x0000fc5c01007387 */ /* 0x000fe80000100800 */
[----:B------:R-:W-:Y:S04]  /*7f90*/  STL [R1+0x18], R91 ;  /* 0x0000185b01007387 */ /* 0x000fe80000100800 */
[----:B------:R-:W-:Y:S04]  /*7fa0*/  STL [R1+0x100], R90 ;  /* 0x0001005a01007387 */ /* 0x000fe80000100800 */
[----:B------:R3:W5:Y:S01]  /*7fb0*/  LDL.LU R81, [R1+0x134] ;  /* 0x0001340001517983 */ /* 0x0007620000300800 */
[----:B------:R-:W-:-:S02]  /*7fc0*/  IADD3.X R85, R85, c[0x0][0x164], R84, P6, P5 ;  /* 0x0000590055557a10 */ /* 0x000fc400037ea454 */
[----:B------:R-:W-:Y:S01]  /*7fd0*/  SHF.R.S32.HI R131, RZ, 0x1f, R5 ;  /* 0x0000001fff837819 */ /* 0x000fe20000011405 */
[----:B------:R-:W4:Y:S01]  /*7fe0*/  S2R R133, SR_TID.X ;  /* 0x0000000000857919 */ /* 0x000f220000002100 */
[----:B--2---:R-:W-:Y:S02]  /*7ff0*/  LOP3.LUT R134, R134, 0x7, RZ, 0xc0, !PT ;  /* 0x0000000786867812 */ /* 0x004fe400078ec0ff */
[----:B------:R-:W-:Y:S01]  /*8000*/  IADD3 R6, P5, P6, R7, c[0x0][0x160], R6 ;  /* 0x0000580007067a10 */ /* 0x000fe20007ebe006 */
[----:B------:R2:W-:Y:S01]  /*8010*/  STL [R1+0x1c], R89 ;  /* 0x00001c5901007387 */ /* 0x0005e20000100800 */
[----:B------:R-:W-:-:S03]  /*8020*/  IMAD.MOV.U32 R7, RZ, RZ, c[0x0][0x188] ;  /* 0x00006200ff077624 */ /* 0x000fc600078e00ff */
[----:B------:R1:W-:Y:S04]  /*8030*/  STL [R1+0x104], R86 ;  /* 0x0001045601007387 */ /* 0x0003e80000100800 */
[----:B------:R3:W-:Y:S01]  /*8040*/  STL [R1+0x20], R85 ;  /* 0x0000205501007387 */ /* 0x0007e20000100800 */
[----:B--2---:R-:W-:Y:S01]  /*8050*/  LEA.HI.X R89, R5, R84, R131, 0x2, P0 ;  /* 0x0000005405597211 */ /* 0x004fe200000f1483 */
[----:B------:R-:W-:Y:S02]  /*8060*/  IMAD.HI R5, R136, 0x4, RZ ;  /* 0x0000000488057827 */ /* 0x000fe400078e02ff */
[----:B------:R2:W-:Y:S02]  /*8070*/  STL [R1+0x108], R6 ;  /* 0x0001080601007387 */ /* 0x0005e40000100800 */
[----:B-1----:R-:W-:Y:S01]  /*8080*/  IMAD R86, R134, 0x210, RZ ;  /* 0x0000021086567824 */ /* 0x002fe200078e02ff */
[----:B------:R-:W-:-:S02]  /*8090*/  SHF.R.U32.HI R134, RZ, 0x6, R132 ;  /* 0x00000006ff867819 */ /* 0x000fc40000011684 */
[----:B------:R-:W-:Y:S02]  /*80a0*/  SHF.R.U32.HI R132, RZ, 0x6, R132 ;  /* 0x00000006ff847819 */ /* 0x000fe40000011684 */
[----:B------:R-:W-:Y:S01]  /*80b0*/  SGXT.U32 R134, R134, 0x1 ;  /* 0x000000018686781a */ /* 0x000fe20000000000 */
[----:B----4-:R-:W-:Y:S01]  /*80c0*/  IMAD.SHL.U32 R90, R133, 0x2, RZ ;  /* 0x00000002855a7824 */ /* 0x010fe200078e00ff */
[----:B------:R-:W-:Y:S02]  /*80d0*/  SGXT.U32 R132, R132, 0x1 ;  /* 0x000000018484781a */ /* 0x000fe40000000000 */
[----:B------:R-:W-:Y:S02]  /*80e0*/  LOP3.LUT R134, R134, 0x18, RZ, 0xfc, !PT ;  /* 0x0000001886867812 */ /* 0x000fe400078efcff */
[----:B------:R-:W-:Y:S02]  /*80f0*/  LOP3.LUT R132, R132, 0x1a, RZ, 0xfc, !PT ;  /* 0x0000001a84847812 */ /* 0x000fe400078efcff */
[----:B------:R-:W-:Y:S01]  /*8100*/  IADD3.X R91, R5, c[0x0][0x164], R84, P4, P3 ;  /* 0x00005900055b7a10 */ /* 0x000fe200027e6454 */
[----:B------:R-:W-:Y:S01]  /*8110*/  IMAD R134, R134, c[0x0][0x188], RZ ;  /* 0x0000620086867a24 */ /* 0x000fe200078e02ff */
[----:B------:R-:W-:Y:S01]  /*8120*/  LOP3.LUT R86, R86, 0x30, R90, 0x78, !PT ;  /* 0x0000003056567812 */ /* 0x000fe200078e785a */
[----:B------:R-:W-:-:S02]  /*8130*/  IMAD R132, R132, c[0x0][0x188], RZ ;  /* 0x0000620084847a24 */ /* 0x000fc400078e02ff */
[----:B---3--:R-:W-:Y:S01]  /*8140*/  IMAD.HI R85, R134, 0x4, RZ ;  /* 0x0000000486557827 */ /* 0x008fe200078e02ff */
[----:B------:R-:W-:Y:S03]  /*8150*/  STL [R1+0x24], R91 ;  /* 0x0000245b01007387 */ /* 0x000fe60000100800 */
[----:B--2---:R-:W-:Y:S01]  /*8160*/  IMAD.HI R6, R132, 0x4, RZ ;  /* 0x0000000484067827 */ /* 0x004fe200078e02ff */
[--C-:B------:R-:W-:Y:S01]  /*8170*/  IADD3.X R5, R85, c[0x0][0x164], R84.reuse, P5, P6 ;  /* 0x0000590055057a10 */ /* 0x100fe20002fec454 */
[----:B------:R-:W2:Y:S02]  /*8180*/  LDL.LU R132, [R1+0x38] ;  /* 0x0000380001847983 */ /* 0x000ea40000300800 */
[----:B------:R-:W-:Y:S01]  /*8190*/  IMAD.SHL.U32 R90, R133, 0x80, RZ ;  /* 0x00000080855a7824 */ /* 0x000fe200078e00ff */
[----:B------:R-:W-:Y:S02]  /*81a0*/  IADD3.X R6, R6, c[0x0][0x164], R84, P1, P2 ;  /* 0x0000590006067a10 */ /* 0x000fe40000fe4454 */
[----:B------:R-:W-:-:S03]  /*81b0*/  IADD3 R85, P6, R87, c[0x0][0x160], RZ ;  /* 0x0000580057557a10 */ /* 0x000fc60007fde0ff */
[----:B------:R-:W-:Y:S01]  /*81c0*/  STL [R1+0x28], R6 ;  /* 0x0000280601007387 */ /* 0x000fe20000100800 */
[----:B------:R-:W-:-:S03]  /*81d0*/  IADD3 R87, P5, R88, c[0x0][0x160], RZ ;  /* 0x0000580058577a10 */ /* 0x000fc60007fbe0ff */
[----:B------:R-:W3:Y:S04]  /*81e0*/  LDL.LU R134, [R1+0x3c] ;  /* 0x00003c0001867983 */ /* 0x000ee80000300800 */
[----:B------:R1:W-:Y:S04]  /*81f0*/  STL [R1+0x2c], R5 ;  /* 0x00002c0501007387 */ /* 0x0003e80000100800 */
[----:B------:R4:W-:Y:S01]  /*8200*/  STL [R1+0x90], R85 ;  /* 0x0000905501007387 */ /* 0x0009e20000100800 */
[----:B-1----:R-:W-:Y:S02]  /*8210*/  LOP3.LUT R5, R86, 0x1000, R90, 0xf8, !PT ;  /* 0x0000100056057812 */ /* 0x002fe400078ef85a */
[----:B------:R-:W-:-:S02]  /*8220*/  IADD3 R86, P4, R135, c[0x0][0x160], RZ ;  /* 0x0000580087567a10 */ /* 0x000fc40007f9e0ff */
[----:B----4-:R-:W-:Y:S01]  /*8230*/  IADD3 R85, P3, R137, c[0x0][0x160], RZ ;  /* 0x0000580089557a10 */ /* 0x010fe20007f7e0ff */
[----:B------:R1:W-:Y:S04]  /*8240*/  STL [R1+0x94], R87 ;  /* 0x0000945701007387 */ /* 0x0003e80000100800 */
[----:B------:R4:W-:Y:S04]  /*8250*/  STL [R1+0x98], R86 ;  /* 0x0000985601007387 */ /* 0x0009e80000100800 */
[----:B------:R4:W-:Y:S01]  /*8260*/  STL [R1+0x9c], R85 ;  /* 0x00009c5501007387 */ /* 0x0009e20000100800 */
[----:B-1----:R-:W-:-:S02]  /*8270*/  IADD3 R87, P2, R138, c[0x0][0x160], RZ ;  /* 0x000058008a577a10 */ /* 0x002fc40007f5e0ff */
[----:B----4-:R-:W-:-:S03]  /*8280*/  IADD3 R86, P1, R139, c[0x0][0x160], RZ ;  /* 0x000058008b567a10 */ /* 0x010fc60007f3e0ff */
[----:B------:R-:W-:Y:S01]  /*8290*/  STL [R1+0xa0], R87 ;  /* 0x0000a05701007387 */ /* 0x000fe20000100800 */
[----:B------:R-:W-:-:S03]  /*82a0*/  IADD3 R85, P0, R201, c[0x0][0x160], RZ ;  /* 0x00005800c9557a10 */ /* 0x000fc60007f1e0ff */
[----:B------:R1:W-:Y:S04]  /*82b0*/  STL [R1+0xa4], R86 ;  /* 0x0000a45601007387 */ /* 0x0003e80000100800 */
[----:B------:R4:W-:Y:S01]  /*82c0*/  STL [R1+0xa8], R85 ;  /* 0x0000a85501007387 */ /* 0x0009e20000100800 */
[----:B-1----:R-:W-:Y:S02]  /*82d0*/  IADD3.X R86, R202, c[0x0][0x164], RZ, P6, !PT ;  /* 0x00005900ca567a10 */ /* 0x002fe400037fe4ff */
[----:B----4-:R-:W-:Y:S02]  /*82e0*/  IADD3 R85, P6, R0, c[0x0][0x160], RZ ;  /* 0x0000580000557a10 */ /* 0x010fe40007fde0ff */
[----:B------:R-:W4:Y:S01]  /*82f0*/  LDL.LU R0, [R1+0x130] ;  /* 0x0001300001007983 */ /* 0x000f220000300800 */
[----:B------:R-:W-:-:S04]  /*8300*/  IMAD.MOV.U32 R84, RZ, RZ, c[0x0][0x18c] ;  /* 0x00006300ff547624 */ /* 0x000fc800078e00ff */
[----:B------:R-:W-:Y:S01]  /*8310*/  IMAD.SHL.U32 R201, R84, 0x80, RZ ;  /* 0x0000008054c97824 */ /* 0x000fe200078e00ff */
[----:B------:R-:W-:Y:S04]  /*8320*/  STL [R1+0x30], R86 ;  /* 0x0000305601007387 */ /* 0x000fe80000100800 */
[----:B------:R1:W-:Y:S02]  /*8330*/  STL [R1+0xac], R85 ;  /* 0x0000ac5501007387 */ /* 0x0003e40000100800 */
[----:B-1----:R-:W-:Y:S02]  /*8340*/  IADD3.X R85, R200, c[0x0][0x164], RZ, P4, !PT ;  /* 0x00005900c8557a10 */ /* 0x002fe400027fe4ff */
[----:B------:R1:W5:Y:S01]  /*8350*/  LDL.LU R200, [R1+0x12c] ;  /* 0x00012c0001c87983 */ /* 0x0003620000300800 */
[----:B------:R-:W-:-:S05]  /*8360*/  LOP3.LUT R6, R133, 0x3, RZ, 0xc0, !PT ;  /* 0x0000000385067812 */ /* 0x000fca00078ec0ff */
[----:B------:R-:W-:Y:S01]  /*8370*/  IMAD R6, R6, 0x120, RZ ;  /* 0x0000012006067824 */ /* 0x000fe200078e02ff */
[----:B------:R-:W-:-:S04]  /*8380*/  CS2R R116, SRZ ;  /* 0x0000000000747805 */ /* 0x000fc8000001ff00 */
[----:B------:R-:W-:Y:S01]  /*8390*/  LOP3.LUT R6, R6, 0x5c, R133, 0x78, !PT ;  /* 0x0000005c06067812 */ /* 0x000fe200078e7885 */
[----:B------:R-:W-:Y:S01]  /*83a0*/  IMAD.SHL.U32 R7, R7, 0x80, RZ ;  /* 0x0000008007077824 */ /* 0x000fe200078e00ff */
[----:B------:R-:W-:Y:S01]  /*83b0*/  CS2R R118, SRZ ;  /* 0x0000000000767805 */ /* 0x000fe2000001ff00 */
        /* <DEDUP_REMOVED lines=12> */
[----:B------:R-:W-:Y:S01]  /*8480*/  LOP3.LUT R202, R6, 0x20, RZ, 0x3c, !PT ;  /* 0x0000002006ca7812 */ /* 0x000fe200078e3cff */
[----:B------:R-:W-:-:S02]  /*8490*/  ULDC UR5, c[0x0][0x180] ;  /* 0x0000600000057ab9 */ /* 0x000fc40000000800 */
[----:B------:R-:W-:Y:S02]  /*84a0*/  UIADD3 UR5, UR5, -0x80, URZ ;  /* 0xffffff8005057890 */ /* 0x000fe4000fffe03f */
[----:B------:R-:W-:Y:S01]  /*84b0*/  UMOV UR4, URZ ;  /* 0x0000003f00047c82 */ /* 0x000fe20008000000 */
[----:B--2---:R-:W-:Y:S02]  /*84c0*/  SHF.R.S32.HI R92, RZ, 0x7, R132 ;  /* 0x00000007ff5c7819 */ /* 0x004fe40000011484 */
[----:B---3--:R-:W-:-:S05]  /*84d0*/  IADD3.X R84, R134, c[0x0][0x164], RZ, P5, !PT ;  /* 0x0000590086547a10 */ /* 0x008fca0002ffe4ff */
[----:B------:R2:W-:Y:S04]  /*84e0*/  STL [R1+0x34], R84 ;  /* 0x0000345401007387 */ /* 0x0005e80000100800 */
[----:B------:R-:W-:Y:S04]  /*84f0*/  STL [R1+0x118], R92 ;  /* 0x0001185c01007387 */ /* 0x000fe80000100800 */
[----:B------:R4:W-:Y:S01]  /*8500*/  STL [R1+0x38], R85 ;  /* 0x0000385501007387 */ /* 0x0009e20000100800 */
[----:B--2---:R-:W-:-:S03]  /*8510*/  IADD3.X R84, R2, c[0x0][0x164], RZ, P3, !PT ;  /* 0x0000590002547a10 */ /* 0x004fc60001ffe4ff */
[----:B------:R1:W5:Y:S01]  /*8520*/  LDL.LU R2, [R1+0x128] ;  /* 0x0001280001027983 */ /* 0x0003620000300800 */
[----:B------:R-:W-:Y:S02]  /*8530*/  IADD3 R93, R92, -0x1, RZ ;  /* 0xffffffff5c5d7810 */ /* 0x000fe40007ffe0ff */
[----:B----4-:R-:W-:Y:S02]  /*8540*/  IADD3.X R85, R0, c[0x0][0x164], RZ, P2, !PT ;  /* 0x0000590000557a10 */ /* 0x010fe400017fe4ff */
[----:B------:R1:W5:Y:S04]  /*8550*/  LDL.LU R0, [R1+0x124] ;  /* 0x0001240001007983 */ /* 0x0003680000300800 */
[----:B------:R2:W-:Y:S04]  /*8560*/  STL [R1+0x3c], R84 ;  /* 0x00003c5401007387 */ /* 0x0005e80000100800 */
[----:B------:R3:W-:Y:S01]  /*8570*/  STL [R1+0x40], R85 ;  /* 0x0000405501007387 */ /* 0x0007e20000100800 */
[----:B--2---:R-:W-:-:S03]  /*8580*/  IADD3.X R84, R4, c[0x0][0x164], RZ, P1, !PT ;  /* 0x0000590004547a10 */ /* 0x004fc60000ffe4ff */
[----:B------:R-:W2:Y:S01]  /*8590*/  S2R R4, SR_TID.X ;  /* 0x0000000000047919 */ /* 0x000ea20000002100 */
[----:B---3--:R-:W-:-:S03]  /*85a0*/  IADD3.X R85, R3, c[0x0][0x164], RZ, P0, !PT ;  /* 0x0000590003557a10 */ /* 0x008fc600007fe4ff */
[----:B------:R-:W3:Y:S04]  /*85b0*/  S2R R3, SR_TID.X ;  /* 0x0000000000037919 */ /* 0x000ee80000002100 */
[----:B------:R4:W-:Y:S04]  /*85c0*/  STL [R1+0x44], R84 ;  /* 0x0000445401007387 */ /* 0x0009e80000100800 */
[----:B------:R-:W-:Y:S01]  /*85d0*/  STL [R1+0x48], R85 ;  /* 0x0000485501007387 */ /* 0x000fe20000100800 */
[----:B----4-:R-:W-:-:S05]  /*85e0*/  IADD3.X R84, R89, c[0x0][0x164], RZ, P6, !PT ;  /* 0x0000590059547a10 */ /* 0x010fca00037fe4ff */
[----:B------:R4:W-:Y:S04]  /*85f0*/  STL [R1+0x4c], R84 ;  /* 0x00004c5401007387 */ /* 0x0009e80000100800 */
[----:B------:R1:W-:Y:S01]  /*8600*/  STL [R1+0x120], R93 ;  /* 0x0001205d01007387 */ /* 0x0003e20000100800 */
[----:B--2---:R-:W-:Y:S02]  /*8610*/  LOP3.LUT R4, R4, 0x7f, RZ, 0xc0, !PT ;  /* 0x0000007f04047812 */ /* 0x004fe400078ec0ff */
[----:B---3--:R-:W-:Y:S01]  /*8620*/  SHF.R.U32.HI R3, RZ, 0x6, R3 ;  /* 0x00000006ff037819 */ /* 0x008fe20000011603 */
[----:B------:R-:W-:Y:S01]  /*8630*/  CS2R R88, SRZ ;  /* 0x0000000000587805 */ /* 0x000fe2000001ff00 */
[----:B------:R-:W-:Y:S01]  /*8640*/  LOP3.LUT R92, R5, 0x40, RZ, 0x3c, !PT ;  /* 0x00000040055c7812 */ /* 0x000fe200078e3cff */
[----:B------:R-:W-:Y:S01]  /*8650*/  IMAD.SHL.U32 R4, R4, 0x4, RZ ;  /* 0x0000000404047824 */ /* 0x000fe200078e00ff */
[----:B------:R-:W-:Y:S01]  /*8660*/  SGXT.U32 R3, R3, 0x1 ;  /* 0x000000010303781a */ /* 0x000fe20000000000 */
[----:B----4-:R-:W-:-:S02]  /*8670*/  CS2R R84, SRZ ;  /* 0x0000000000547805 */ /* 0x010fc4000001ff00 */
.L_x_1:
[----:B------:R-:W-:-:S04]  /*8680*/  DEPBAR.LE SB0, 0x0 ;  /* 0x000080000000791a */ /* 0x000fc80000000000 */
[----:B------:R-:W-:Y:S06]  /*8690*/  BAR.SYNC.DEFER_BLOCKING 0x0 ;  /* 0x0000000000007b1d */ /* 0x000fec0000010000 */
[----:B------:R-:W-:Y:S04]  /*86a0*/  LDS R132, [R6+0x80] ;  /* 0x0000800006847984 */ /* 0x000fe80000000800 */
[----:B------:R-:W-:Y:S04]  /*86b0*/  LDS R134, [R6+0x480] ;  /* 0x0004800006867984 */ /* 0x000fe80000000800 */
[----:B------:R-:W-:Y:S04]  /*86c0*/  LDS R133, [R202+0x80] ;  /* 0x00008000ca857984 */ /* 0x000fe80000000800 */
[----:B------:R-:W-:Y:S04]  /*86d0*/  LDS R135, [R202+0x480] ;  /* 0x00048000ca877984 */ /* 0x000fe80000000800 */
[----:B------:R-:W2:Y:S04]  /*86e0*/  LDSM.16.M88.4 R124, [R5+0x8000] ;  /* 0x00800000057c783b */ /* 0x000ea80000000200 */
[----:B------:R-:W3:Y:S04]  /*86f0*/  LDSM.16.M88.4 R120, [R5+0xa000] ;  /* 0x00a000000578783b */ /* 0x000ee80000000200 */
[----:B------:R-:W4:Y:S04]  /*8700*/  LDSM.16.M88.4 R108, [R5+0xc000] ;  /* 0x00c00000056c783b */ /* 0x000f280000000200 */
[----:B------:R-:W1:Y:S04]  /*8710*/  LDSM.16.M88.4 R100, [R5+0xe000] ;  /* 0x00e000000564783b */ /* 0x000e680000000200 */
[----:B------:R-:W-:Y:S04]  /*8720*/  LDS R92, [R6] ;  /* 0x00000000065c7984 */ /* 0x000fe80000000800 */
[----:B------:R-:W-:Y:S04]  /*8730*/  LDS R94, [R6+0x400] ;  /* 0x00040000065e7984 */ /* 0x000fe80000000800 */
[----:B-1----:R-:W-:Y:S04]  /*8740*/  LDS R93, [R202] ;  /* 0x00000000ca5d7984 */ /* 0x002fe80000000800 */
[----:B------:R-:W1:Y:S01]  /*8750*/  LDS R95, [R202+0x400] ;  /* 0x00040000ca5f7984 */ /* 0x000e620000000800 */
[C---:B--2---:R-:W-:Y:S08]  /*8760*/  HMMA.1688.F32.TF32 R128, R132.reuse, R124, R128 ;  /* 0x0000007c8480723c */ /* 0x044ff00000081080 */
[C---:B---3--:R-:W-:Y:S08]  /*8770*/  HMMA.1688.F32.TF32 R104, R132.reuse, R120, R104 ;  /* 0x000000788468723c */ /* 0x048ff00000081068 */
[C---:B----4-:R-:W-:Y:S08]  /*8780*/  HMMA.1688.F32.TF32 R96, R132.reuse, R108, R96 ;  /* 0x0000006c8460723c */ /* 0x050ff00000081060 */
[----:B------:R-:W-:Y:S01]  /*8790*/  HMMA.1688.F32.TF32 R88, R132, R100, R88 ;  /* 0x000000648458723c */ /* 0x000fe20000081058 */
[----:B------:R-:W-:Y:S04]  /*87a0*/  LDS R132, [R6+0x800] ;  /* 0x0008000006847984 */ /* 0x000fe80000000800 */
[----:B------:R-:W-:Y:S03]  /*87b0*/  LDS R134, [R6+0xc00] ;  /* 0x000c000006867984 */ /* 0x000fe60000000800 */
[C---:B-1----:R-:W-:Y:S01]  /*87c0*/  HMMA.1688.F32.TF32 R116, R92.reuse, R124, R116 ;  /* 0x0000007c5c74723c */ /* 0x042fe20000081074 */
[----:B------:R-:W-:Y:S04]  /*87d0*/  LDS R133, [R202+0x800] ;  /* 0x00080000ca857984 */ /* 0x000fe80000000800 */
[----:B------:R-:W1:Y:S03]  /*87e0*/  LDS R135, [R202+0xc00] ;  /* 0x000c0000ca877984 */ /* 0x000e660000000800 */
[C---:B------:R-:W-:Y:S08]  /*87f0*/  HMMA.1688.F32.TF32 R112, R92.reuse, R120, R112 ;  /* 0x000000785c70723c */ /* 0x040ff00000081070 */
[C---:B------:R-:W-:Y:S08]  /*8800*/  HMMA.1688.F32.TF32 R136, R92.reuse, R108, R136 ;  /* 0x0000006c5c88723c */ /* 0x040ff00000081088 */
[----:B------:R-:W-:Y:S01]  /*8810*/  HMMA.1688.F32.TF32 R84, R92, R100, R84 ;  /* 0x000000645c54723c */ /* 0x000fe20000081054 */
[----:B------:R-:W-:Y:S04]  /*8820*/  LDS R92, [R6+0x880] ;  /* 0x00088000065c7984 */ /* 0x000fe80000000800 */
[----:B------:R-:W-:Y:S04]  /*8830*/  LDS R94, [R6+0xc80] ;  /* 0x000c8000065e7984 */ /* 0x000fe80000000800 */
[----:B------:R-:W-:Y:S04]  /*8840*/  LDS R93, [R202+0x880] ;  /* 0x00088000ca5d7984 */ /* 0x000fe80000000800 */
[----:B------:R-:W2:Y:S01]  /*8850*/  LDS R95, [R202+0xc80] ;  /* 0x000c8000ca5f7984 */ /* 0x000ea20000000800 */
[C---:B-1----:R-:W-:Y:S10]  /*8860*/  HMMA.1688.F32.TF32 R116, R132.reuse, R126, R116 ;  /* 0x0000007e8474723c */ /* 0x042ff40000081074 */
[C---:B------:R-:W-:Y:S08]  /*8870*/  HMMA.1688.F32.TF32 R84, R132.reuse, R102, R84 ;  /* 0x000000668454723c */ /* 0x040ff00000081054 */
[C---:B------:R-:W-:Y:S08]  /*8880*/  HMMA.1688.F32.TF32 R112, R132.reuse, R122, R112 ;  /* 0x0000007a8470723c */ /* 0x040ff00000081070 */
[----:B------:R-:W-:Y:S01]  /*8890*/  HMMA.1688.F32.TF32 R136, R132, R110, R136 ;  /* 0x0000006e8488723c */ /* 0x000fe20000081088 */
[----:B------:R-:W-:Y:S04]  /*88a0*/  LDS R132, [R6+0x1080] ;  /* 0x0010800006847984 */ /* 0x000fe80000000800 */
[----:B------:R-:W-:Y:S03]  /*88b0*/  LDS R134, [R6+0x1480] ;  /* 0x0014800006867984 */ /* 0x000fe60000000800 */
[C---:B--2---:R-:W-:Y:S01]  /*88c0*/  HMMA.1688.F32.TF32 R100, R92.reuse, R102, R88 ;  /* 0x000000665c64723c */ /* 0x044fe20000081058 */
[----:B------:R-:W-:Y:S04]  /*88d0*/  LDS R133, [R202+0x1080] ;  /* 0x00108000ca857984 */ /* 0x000fe80000000800 */
[----:B------:R-:W-:Y:S02]  /*88e0*/  LDS R135, [R202+0x1480] ;  /* 0x00148000ca877984 */ /* 0x000fe40000000800 */
[C---:B------:R-:W-:Y:S01]  /*88f0*/  LOP3.LUT R91, R5.reuse, 0x40, RZ, 0x3c, !PT ;  /* 0x00000040055b7812 */ /* 0x040fe200078e3cff */
[C---:B------:R-:W-:Y:S04]  /*8900*/  HMMA.1688.F32.TF32 R124, R92.reuse, R126, R128 ;  /* 0x0000007e5c7c723c */ /* 0x040fe80000081080 */
[----:B------:R-:W1:Y:S04]  /*8910*/  LDSM.16.M88.4 R128, [R91+0x8000] ;  /* 0x008000005b80783b */ /* 0x000e680000000200 */
[C---:B------:R-:W-:Y:S01]  /*8920*/  HMMA.1688.F32.TF32 R120, R92.reuse, R122, R104 ;  /* 0x0000007a5c78723c */ /* 0x040fe20000081068 */
[----:B------:R-:W-:Y:S04]  /*8930*/  LDS R104, [R6+0x1000] ;  /* 0x0010000006687984 */ /* 0x000fe80000000800 */
[----:B------:R-:W-:Y:S03]  /*8940*/  LDS R106, [R6+0x1400] ;  /* 0x00140000066a7984 */ /* 0x000fe60000000800 */
[----:B------:R-:W-:Y:S01]  /*8950*/  HMMA.1688.F32.TF32 R108, R92, R110, R96 ;  /* 0x0000006e5c6c723c */ /* 0x000fe20000081060 */
[----:B------:R-:W2:Y:S04]  /*8960*/  LDSM.16.M88.4 R96, [R91+0xa000] ;  /* 0x00a000005b60783b */ /* 0x000ea80000000200 */
[----:B------:R-:W3:Y:S04]  /*8970*/  LDSM.16.M88.4 R92, [R91+0xc000] ;  /* 0x00c000005b5c783b */ /* 0x000ee80000000200 */
[----:B------:R-:W4:Y:S04]  /*8980*/  LDSM.16.M88.4 R88, [R91+0xe000] ;  /* 0x00e000005b58783b */ /* 0x000f280000000200 */
[----:B------:R-:W-:Y:S04]  /*8990*/  LDS R105, [R202+0x1000] ;  /* 0x00100000ca697984 */ /* 0x000fe80000000800 */
[----:B------:R-:W4:Y:S01]  /*89a0*/  LDS R107, [R202+0x1400] ;  /* 0x00140000ca6b7984 */ /* 0x000f220000000800 */
[C---:B-1----:R-:W-:Y:S08]  /*89b0*/  HMMA.1688.F32.TF32 R124, R132.reuse, R128, R124 ;  /* 0x00000080847c723c */ /* 0x042ff0000008107c */
[C---:B--2---:R-:W-:Y:S08]  /*89c0*/  HMMA.1688.F32.TF32 R120, R132.reuse, R96, R120 ;  /* 0x000000608478723c */ /* 0x044ff00000081078 */
[C---:B---3--:R-:W-:Y:S08]  /*89d0*/  HMMA.1688.F32.TF32 R108, R132.reuse, R92, R108 ;  /* 0x0000005c846c723c */ /* 0x048ff0000008106c */
[----:B----4-:R-:W-:Y:S01]  /*89e0*/  HMMA.1688.F32.TF32 R100, R132, R88, R100 ;  /* 0x000000588464723c */ /* 0x010fe20000081064 */
[----:B------:R-:W-:Y:S04]  /*89f0*/  LDS R132, [R6+0x1800] ;  /* 0x0018000006847984 */ /* 0x000fe80000000800 */
[----:B------:R-:W-:Y:S03]  /*8a00*/  LDS R134, [R6+0x1c00] ;  /* 0x001c000006867984 */ /* 0x000fe60000000800 */
[C---:B------:R-:W-:Y:S01]  /*8a10*/  HMMA.1688.F32.TF32 R116, R104.reuse, R128, R116 ;  /* 0x000000806874723c */ /* 0x040fe20000081074 */
        /* <DEDUP_REMOVED lines=9> */
[C---:B-1----:R-:W-:Y:S08]  /*8ab0*/  HMMA.1688.F32.TF32 R116, R132.reuse, R130, R116 ;  /* 0x000000828474723c */ /* 0x042ff00000081074 */
[C---:B------:R-:W-:Y:S08]  /*8ac0*/  HMMA.1688.F32.TF32 R112, R132.reuse, R98, R112 ;  /* 0x000000628470723c */ /* 0x040ff00000081070 */
[C---:B------:R-:W-:Y:S08]  /*8ad0*/  HMMA.1688.F32.TF32 R136, R132.reuse, R94, R136 ;  /* 0x0000005e8488723c */ /* 0x040ff00000081088 */
[----:B------:R-:W-:Y:S01]  /*8ae0*/  HMMA.1688.F32.TF32 R84, R132, R90, R84 ;  /* 0x0000005a8454723c */ /* 0x000fe20000081054 */
[----:B------:R-:W-:Y:S04]  /*8af0*/  LDS R132, [R6+0x2080] ;  /* 0x0020800006847984 */ /* 0x000fe80000000800 */
[----:B------:R-:W-:Y:S03]  /*8b00*/  LDS R134, [R6+0x2480] ;  /* 0x0024800006867984 */ /* 0x000fe60000000800 */
[C---:B--2---:R-:W-:Y:S01]  /*8b10*/  HMMA.1688.F32.TF32 R128, R104.reuse, R130, R124 ;  /* 0x000000826880723c */ /* 0x044fe2000008107c */
[----:B------:R-:W-:Y:S04]  /*8b20*/  LDSM.16.M88.4 R124, [R5+0xe080] ;  /* 0x00e08000057c783b */ /* 0x000fe80000000200 */
[----:B------:R-:W-:Y:S03]  /*8b30*/  LDS R133, [R202+0x2080] ;  /* 0x00208000ca857984 */ /* 0x000fe60000000800 */
[C---:B------:R-:W-:Y:S01]  /*8b40*/  HMMA.1688.F32.TF32 R96, R104.reuse, R98, R120 ;  /* 0x000000626860723c */ /* 0x040fe20000081078 */
[----:B------:R-:W-:Y:S04]  /*8b50*/  LDS R120, [R6+0x2000] ;  /* 0x0020000006787984 */ /* 0x000fe80000000800 */
[----:B------:R-:W-:Y:S03]  /*8b60*/  LDS R122, [R6+0x2400] ;  /* 0x00240000067a7984 */ /* 0x000fe60000000800 */
[C---:B------:R-:W-:Y:S01]  /*8b70*/  HMMA.1688.F32.TF32 R92, R104.reuse, R94, R108 ;  /* 0x0000005e685c723c */ /* 0x040fe2000008106c */
[----:B------:R-:W-:Y:S04]  /*8b80*/  LDS R121, [R202+0x2000] ;  /* 0x00200000ca797984 */ /* 0x000fe80000000800 */
[----:B------:R-:W-:Y:S03]  /*8b90*/  LDS R123, [R202+0x2400] ;  /* 0x00240000ca7b7984 */ /* 0x000fe60000000800 */
[----:B------:R-:W-:Y:S01]  /*8ba0*/  HMMA.1688.F32.TF32 R88, R104, R90, R100 ;  /* 0x0000005a6858723c */ /* 0x000fe20000081064 */
[----:B------:R-:W1:Y:S04]  /*8bb0*/  LDSM.16.M88.4 R100, [R5+0x8080] ;  /* 0x008080000564783b */ /* 0x000e680000000200 */
[----:B------:R-:W2:Y:S04]  /*8bc0*/  LDSM.16.M88.4 R108, [R5+0xa080] ;  /* 0x00a08000056c783b */ /* 0x000ea80000000200 */
[----:B------:R-:W3:Y:S04]  /*8bd0*/  LDSM.16.M88.4 R104, [R5+0xc080] ;  /* 0x00c080000568783b */ /* 0x000ee80000000200 */
[----:B------:R-:W4:Y:S01]  /*8be0*/  LDS R135, [R202+0x2480] ;  /* 0x00248000ca877984 */ /* 0x000f220000000800 */
[C---:B-1----:R-:W-:Y:S08]  /*8bf0*/  HMMA.1688.F32.TF32 R116, R120.reuse, R100, R116 ;  /* 0x000000647874723c */ /* 0x042ff00000081074 */
[C---:B--2---:R-:W-:Y:S08]  /*8c00*/  HMMA.1688.F32.TF32 R112, R120.reuse, R108, R112 ;  /* 0x0000006c7870723c */ /* 0x044ff00000081070 */
[C---:B---3--:R-:W-:Y:S08]  /*8c10*/  HMMA.1688.F32.TF32 R136, R120.reuse, R104, R136 ;  /* 0x000000687888723c */ /* 0x048ff00000081088 */
[----:B------:R-:W-:Y:S08]  /*8c20*/  HMMA.1688.F32.TF32 R120, R120, R124, R84 ;  /* 0x0000007c7878723c */ /* 0x000ff00000081054 */
[C---:B----4-:R-:W-:Y:S08]  /*8c30*/  HMMA.1688.F32.TF32 R128, R132.reuse, R100, R128 ;  /* 0x000000648480723c */ /* 0x050ff00000081080 */
[C---:B------:R-:W-:Y:S08]  /*8c40*/  HMMA.1688.F32.TF32 R96, R132.reuse, R108, R96 ;  /* 0x0000006c8460723c */ /* 0x040ff00000081060 */
[C---:B------:R-:W-:Y:S08]  /*8c50*/  HMMA.1688.F32.TF32 R92, R132.reuse, R104, R92 ;  /* 0x00000068845c723c */ /* 0x040ff0000008105c */
[----:B------:R-:W-:Y:S01]  /*8c60*/  HMMA.1688.F32.TF32 R84, R132, R124, R88 ;  /* 0x0000007c8454723c */ /* 0x000fe20000081058 */
[----:B------:R-:W-:Y:S04]  /*8c70*/  LDS R132, [R6+0x2800] ;  /* 0x0028000006847984 */ /* 0x000fe80000000800 */
[----:B------:R-:W-:Y:S04]  /*8c80*/  LDS R134, [R6+0x2c00] ;  /* 0x002c000006867984 */ /* 0x000fe80000000800 */
[----:B------:R-:W-:Y:S04]  /*8c90*/  LDS R133, [R202+0x2800] ;  /* 0x00280000ca857984 */ /* 0x000fe80000000800 */
[----:B------:R-:W1:Y:S04]  /*8ca0*/  LDS R135, [R202+0x2c00] ;  /* 0x002c0000ca877984 */ /* 0x000e680000000800 */
[----:B------:R-:W-:Y:S04]  /*8cb0*/  LDS R88, [R6+0x2880] ;  /* 0x0028800006587984 */ /* 0x000fe80000000800 */
[----:B------:R-:W-:Y:S04]  /*8cc0*/  LDS R90, [R6+0x2c80] ;  /* 0x002c8000065a7984 */ /* 0x000fe80000000800 */
[----:B------:R-:W-:Y:S04]  /*8cd0*/  LDS R89, [R202+0x2880] ;  /* 0x00288000ca597984 */ /* 0x000fe80000000800 */
[----:B------:R-:W2:Y:S01]  /*8ce0*/  LDS R91, [R202+0x2c80] ;  /* 0x002c8000ca5b7984 */ /* 0x000ea20000000800 */
[C---:B-1----:R-:W-:Y:S08]  /*8cf0*/  HMMA.1688.F32.TF32 R120, R132.reuse, R126, R120 ;  /* 0x0000007e8478723c */ /* 0x042ff00000081078 */
[----:B------:R-:W-:Y:S08]  /*8d00*/  HMMA.1688.F32.TF32 R116, R132, R102, R116 ;  /* 0x000000668474723c */ /* 0x000ff00000081074 */
[----:B--2---:R-:W-:Y:S07]  /*8d10*/  HMMA.1688.F32.TF32 R124, R88, R126, R84 ;  /* 0x0000007e587c723c */ /* 0x004fee0000081054 */
[C---:B------:R-:W-:Y:S01]  /*8d20*/  LOP3.LUT R87, R5.reuse, 0x40, RZ, 0x3c, !PT ;  /* 0x0000004005577812 */ /* 0x040fe200078e3cff */
[C---:B------:R-:W-:Y:S08]  /*8d30*/  HMMA.1688.F32.TF32 R112, R132.reuse, R110, R112 ;  /* 0x0000006e8470723c */ /* 0x040ff00000081070 */
[----:B------:R-:W-:Y:S01]  /*8d40*/  HMMA.1688.F32.TF32 R136, R132, R106, R136 ;  /* 0x0000006a8488723c */ /* 0x000fe20000081088 */
[----:B------:R-:W-:Y:S04]  /*8d50*/  LDS R132, [R6+0x3080] ;  /* 0x0030800006847984 */ /* 0x000fe80000000800 */
        /* <DEDUP_REMOVED lines=11> */
[----:B------:R-:W-:Y:S04]  /*8e10*/  LDS R133, [R202+0x3080] ;  /* 0x00308000ca857984 */ /* 0x000fe80000000800 */
[----:B------:R-:W4:Y:S04]  /*8e20*/  LDS R135, [R202+0x3480] ;  /* 0x00348000ca877984 */ /* 0x000f280000000800 */
[----:B------:R-:W4:Y:S01]  /*8e30*/  LDSM.16.M88.4 R84, [R87+0xe080] ;  /* 0x00e080005754783b */ /* 0x000f220000000200 */
[C---:B-1----:R-:W-:Y:S08]  /*8e40*/  HMMA.1688.F32.TF32 R116, R128.reuse, R96, R116 ;  /* 0x000000608074723c */ /* 0x042ff00000081074 */
[C---:B--2---:R-:W-:Y:S08]  /*8e50*/  HMMA.1688.F32.TF32 R112, R128.reuse, R92, R112 ;  /* 0x0000005c8070723c */ /* 0x044ff00000081070 */
[----:B---3--:R-:W-:Y:S08]  /*8e60*/  HMMA.1688.F32.TF32 R136, R128, R88, R136 ;  /* 0x000000588088723c */ /* 0x008ff00000081088 */
[C---:B----4-:R-:W-:Y:S01]  /*8e70*/  HMMA.1688.F32.TF32 R100, R132.reuse, R96, R100 ;  /* 0x000000608464723c */ /* 0x050fe20000081064 */
[----:B------:R-:W-:Y:S04]  /*8e80*/  LDS R96, [R6+0x4000] ;  /* 0x0040000006607984 */ /* 0x000fe80000000800 */
[----:B------:R-:W-:Y:S03]  /*8e90*/  LDS R97, [R202+0x4000] ;  /* 0x00400000ca617984 */ /* 0x000fe60000000800 */
[C---:B------:R-:W-:Y:S01]  /*8ea0*/  HMMA.1688.F32.TF32 R108, R132.reuse, R92, R108 ;  /* 0x0000005c846c723c */ /* 0x040fe2000008106c */
[----:B------:R-:W-:Y:S04]  /*8eb0*/  LDS R92, [R6+0x4080] ;  /* 0x00408000065c7984 */ /* 0x000fe80000000800 */
[----:B------:R-:W-:Y:S03]  /*8ec0*/  LDS R93, [R202+0x4080] ;  /* 0x00408000ca5d7984 */ /* 0x000fe60000000800 */
[----:B------:R-:W-:Y:S08]  /*8ed0*/  HMMA.1688.F32.TF32 R104, R132, R88, R104 ;  /* 0x000000588468723c */ /* 0x000ff00000081068 */
[-C--:B------:R-:W-:Y:S01]  /*8ee0*/  HMMA.1688.F32.TF32 R128, R128, R84.reuse, R120 ;  /* 0x000000548080723c */ /* 0x080fe20000081078 */
[----:B------:R-:W-:Y:S04]  /*8ef0*/  LDS R120, [R6+0x3880] ;  /* 0x0038800006787984 */ /* 0x000fe80000000800 */
[----:B------:R-:W-:Y:S03]  /*8f00*/  LDS R122, [R6+0x3c80] ;  /* 0x003c8000067a7984 */ /* 0x000fe60000000800 */
[----:B------:R-:W-:Y:S01]  /*8f10*/  HMMA.1688.F32.TF32 R124, R132, R84, R124 ;  /* 0x00000054847c723c */ /* 0x000fe2000008107c */
[----:B------:R-:W-:Y:S04]  /*8f20*/  LDS R132, [R6+0x3800] ;  /* 0x0038000006847984 */ /* 0x000fe80000000800 */
[----:B------:R-:W-:Y:S04]  /*8f30*/  LDS R134, [R6+0x3c00] ;  /* 0x003c000006867984 */ /* 0x000fe80000000800 */
[----:B------:R-:W-:Y:S04]  /*8f40*/  LDS R133, [R202+0x3800] ;  /* 0x00380000ca857984 */ /* 0x000fe80000000800 */
[----:B------:R-:W1:Y:S04]  /*8f50*/  LDS R135, [R202+0x3c00] ;  /* 0x003c0000ca877984 */ /* 0x000e680000000800 */
[----:B------:R-:W-:Y:S04]  /*8f60*/  LDS R121, [R202+0x3880] ;  /* 0x00388000ca797984 */ /* 0x000fe80000000800 */
[----:B------:R-:W2:Y:S01]  /*8f70*/  LDS R123, [R202+0x3c80] ;  /* 0x003c8000ca7b7984 */ /* 0x000ea20000000800 */
[C---:B-1----:R-:W-:Y:S08]  /*8f80*/  HMMA.1688.F32.TF32 R112, R132.reuse, R94, R112 ;  /* 0x0000005e8470723c */ /* 0x042ff00000081070 */
[----:B------:R-:W-:Y:S08]  /*8f90*/  HMMA.1688.F32.TF32 R136, R132, R90, R136 ;  /* 0x0000005a8488723c */ /* 0x000ff00000081088 */
[C---:B--2---:R-:W-:Y:S01]  /*8fa0*/  HMMA.1688.F32.TF32 R108, R120.reuse, R94, R108 ;  /* 0x0000005e786c723c */ /* 0x044fe2000008106c */
[----:B------:R-:W-:Y:S04]  /*8fb0*/  LDS R94, [R6+0x4480] ;  /* 0x00448000065e7984 */ /* 0x000fe80000000800 */
[----:B------:R-:W-:Y:S03]  /*8fc0*/  LDS R95, [R202+0x4480] ;  /* 0x00448000ca5f7984 */ /* 0x000fe60000000800 */
[C---:B------:R-:W-:Y:S01]  /*8fd0*/  HMMA.1688.F32.TF32 R104, R120.reuse, R90, R104 ;  /* 0x0000005a7868723c */ /* 0x040fe20000081068 */
[----:B------:R-:W1:Y:S07]  /*8fe0*/  LDSM.16.M88.4 R88, [R5+0xa100] ;  /* 0x00a100000558783b */ /* 0x000e6e0000000200 */
[C---:B------:R-:W-:Y:S08]  /*8ff0*/  HMMA.1688.F32.TF32 R100, R120.reuse, R98, R100 ;  /* 0x000000627864723c */ /* 0x040ff00000081064 */
[----:B------:R-:W-:Y:S08]  /*9000*/  HMMA.1688.F32.TF32 R124, R120, R86, R124 ;  /* 0x00000056787c723c */ /* 0x000ff0000008107c */
[C---:B------:R-:W-:Y:S01]  /*9010*/  HMMA.1688.F32.TF32 R116, R132.reuse, R98, R116 ;  /* 0x000000628474723c */ /* 0x040fe20000081074 */
[----:B------:R-:W-:Y:S04]  /*9020*/  LDS R98, [R6+0x4400] ;  /* 0x0044000006627984 */ /* 0x000fe80000000800 */
[----:B------:R-:W2:Y:S03]  /*9030*/  LDS R99, [R202+0x4400] ;  /* 0x00440000ca637984 */ /* 0x000ea60000000800 */
[----:B------:R-:W-:Y:S01]  /*9040*/  HMMA.1688.F32.TF32 R128, R132, R86, R128 ;  /* 0x000000568480723c */ /* 0x000fe20000081080 */
[----:B------:R-:W3:Y:S07]  /*9050*/  LDSM.16.M88.4 R84, [R5+0x8100] ;  /* 0x008100000554783b */ /* 0x000eee0000000200 */
[-C--:B-1----:R-:W-:Y:S01]  /*9060*/  HMMA.1688.F32.TF32 R120, R92, R88.reuse, R108 ;  /* 0x000000585c78723c */ /* 0x082fe2000008106c */
[----:B------:R-:W1:Y:S07]  /*9070*/  LDSM.16.M88.4 R108, [R5+0xc100] ;  /* 0x00c10000056c783b */ /* 0x000e6e0000000200 */
[C---:B--2---:R-:W-:Y:S08]  /*9080*/  HMMA.1688.F32.TF32 R112, R96.reuse, R88, R112 ;  /* 0x000000586070723c */ /* 0x044ff00000081070 */
[----:B---3--:R-:W-:Y:S08]  /*9090*/  HMMA.1688.F32.TF32 R116, R96, R84, R116 ;  /* 0x000000546074723c */ /* 0x008ff00000081074 */
[-C--:B-1----:R-:W-:Y:S01]  /*90a0*/  HMMA.1688.F32.TF32 R132, R92, R108.reuse, R104 ;  /* 0x0000006c5c84723c */ /* 0x082fe20000081068 */
[----:B------:R-:W1:Y:S07]  /*90b0*/  LDSM.16.M88.4 R104, [R5+0xe100] ;  /* 0x00e100000568783b */ /* 0x000e6e0000000200 */
[----:B------:R-:W-:Y:S08]  /*90c0*/  HMMA.1688.F32.TF32 R136, R96, R108, R136 ;  /* 0x0000006c6088723c */ /* 0x000ff00000081088 */
[----:B------:R-:W-:Y:S08]  /*90d0*/  HMMA.1688.F32.TF32 R100, R92, R84, R100 ;  /* 0x000000545c64723c */ /* 0x000ff00000081064 */
[-C--:B-1----:R-:W-:Y:S01]  /*90e0*/  HMMA.1688.F32.TF32 R96, R96, R104.reuse, R128 ;  /* 0x000000686060723c */ /* 0x082fe20000081080 */
[----:B------:R-:W-:Y:S04]  /*90f0*/  LDS R128, [R6+0x4800] ;  /* 0x0048000006807984 */ /* 0x000fe80000000800 */
[----:B------:R-:W-:Y:S03]  /*9100*/  LDS R130, [R6+0x4c00] ;  /* 0x004c000006827984 */ /* 0x000fe60000000800 */
[----:B------:R-:W-:Y:S01]  /*9110*/  HMMA.1688.F32.TF32 R124, R92, R104, R124 ;  /* 0x000000685c7c723c */ /* 0x000fe2000008107c */
[----:B------:R-:W-:Y:S04]  /*9120*/  LDS R129, [R202+0x4800] ;  /* 0x00480000ca817984 */ /* 0x000fe80000000800 */
[----:B------:R-:W1:Y:S04]  /*9130*/  LDS R131, [R202+0x4c00] ;  /* 0x004c0000ca837984 */ /* 0x000e680000000800 */
[----:B------:R-:W-:Y:S04]  /*9140*/  LDS R92, [R6+0x4880] ;  /* 0x00488000065c7984 */ /* 0x000fe80000000800 */
[----:B------:R-:W-:Y:S04]  /*9150*/  LDS R94, [R6+0x4c80] ;  /* 0x004c8000065e7984 */ /* 0x000fe80000000800 */
[----:B------:R-:W-:Y:S04]  /*9160*/  LDS R93, [R202+0x4880] ;  /* 0x00488000ca5d7984 */ /* 0x000fe80000000800 */
[----:B------:R-:W2:Y:S04]  /*9170*/  LDS R95, [R202+0x4c80] ;  /* 0x004c8000ca5f7984 */ /* 0x000ea80000000800 */
[----:B------:R-:W-:Y:S04]  /*9180*/  LDS R104, [R6+0x5000] ;  /* 0x0050000006687984 */ /* 0x000fe80000000800 */
[----:B------:R-:W-:Y:S01]  /*9190*/  LDS R105, [R202+0x5000] ;  /* 0x00500000ca697984 */ /* 0x000fe20000000800 */
[C---:B-1----:R-:W-:Y:S08]  /*91a0*/  HMMA.1688.F32.TF32 R116, R128.reuse, R86, R116 ;  /* 0x000000568074723c */ /* 0x042ff00000081074 */
[C---:B------:R-:W-:Y:S08]  /*91b0*/  HMMA.1688.F32.TF32 R112, R128.reuse, R90, R112 ;  /* 0x0000005a8070723c */ /* 0x040ff00000081070 */
[C---:B------:R-:W-:Y:S08]  /*91c0*/  HMMA.1688.F32.TF32 R136, R128.reuse, R110, R136 ;  /* 0x0000006e8088723c */ /* 0x040ff00000081088 */
[----:B------:R-:W-:Y:S07]  /*91d0*/  HMMA.1688.F32.TF32 R96, R128, R106, R96 ;  /* 0x0000006a8060723c */ /* 0x000fee0000081060 */
[C---:B------:R-:W-:Y:S01]  /*91e0*/  LOP3.LUT R131, R5.reuse, 0x40, RZ, 0x3c, !PT ;  /* 0x0000004005837812 */ /* 0x040fe200078e3cff */
[C---:B--2---:R-:W-:Y:S04]  /*91f0*/  HMMA.1688.F32.TF32 R100, R92.reuse, R86, R100 ;  /* 0x000000565c64723c */ /* 0x044fe80000081064 */
[----:B------:R-:W-:Y:S04]  /*9200*/  LDSM.16.M88.4 R84, [R131+0xa100] ;  /* 0x00a100008354783b */ /* 0x000fe80000000200 */
[C---:B------:R-:W-:Y:S01]  /*9210*/  HMMA.1688.F32.TF32 R120, R92.reuse, R90, R120 ;  /* 0x0000005a5c78723c */ /* 0x040fe20000081078 */
[----:B------:R-:W-:Y:S07]  /*9220*/  LDSM.16.M88.4 R88, [R131+0x8100] ;  /* 0x008100008358783b */ /* 0x000fee0000000200 */
[C---:B------:R-:W-:Y:S01]  /*9230*/  HMMA.1688.F32.TF32 R132, R92.reuse, R110, R132 ;  /* 0x0000006e5c84723c */ /* 0x040fe20000081084 */
[----:B------:R-:W-:Y:S04]  /*9240*/  LDSM.16.M88.4 R108, [R131+0xc100] ;  /* 0x00c10000836c783b */ /* 0x000fe80000000200 */
[----:B------:R-:W-:Y:S03]  /*9250*/  LDSM.16.M88.4 R128, [R131+0xe100] ;  /* 0x00e100008380783b */ /* 0x000fe60000000200 */
[----:B------:R-:W-:Y:S01]  /*9260*/  HMMA.1688.F32.TF32 R124, R92, R106, R124 ;  /* 0x0000006a5c7c723c */ /* 0x000fe2000008107c */
        /* <DEDUP_REMOVED lines=8> */
[C---:B--2---:R-:W-:Y:S08]  /*92f0*/  HMMA.1688.F32.TF32 R100, R92.reuse, R88, R100 ;  /* 0x000000585c64723c */ /* 0x044ff00000081064 */
[----:B------:R-:W-:Y:S08]  /*9300*/  HMMA.1688.F32.TF32 R120, R92, R84, R120 ;  /* 0x000000545c78723c */ /* 0x000ff00000081078 */
[-C--:B------:R-:W-:Y:S08]  /*9310*/  HMMA.1688.F32.TF32 R136, R104, R108.reuse, R136 ;  /* 0x0000006c6888723c */ /* 0x080ff00000081088 */
[----:B------:R-:W-:Y:S08]  /*9320*/  HMMA.1688.F32.TF32 R132, R92, R108, R132 ;  /* 0x0000006c5c84723c */ /* 0x000ff00000081084 */
[-C--:B------:R-:W-:Y:S01]  /*9330*/  HMMA.1688.F32.TF32 R96, R104, R128.reuse, R96 ;  /* 0x000000806860723c */ /* 0x080fe20000081060 */
        /* <DEDUP_REMOVED lines=19> */
[----:B------:R-:W-:Y:S04]  /*9470*/  LDSM.16.M88.4 R84, [R5+0xa180] ;  /* 0x00a180000554783b */ /* 0x000fe80000000200 */
[----:B------:R-:W1:Y:S03]  /*9480*/  LDS R107, [R202+0x6400] ;  /* 0x00640000ca6b7984 */ /* 0x000e660000000800 */
[C---:B------:R-:W-:Y:S01]  /*9490*/  HMMA.1688.F32.TF32 R132, R92.reuse, R110, R132 ;  /* 0x0000006e5c84723c */ /* 0x040fe20000081084 */
[----:B------:R-:W2:Y:S07]  /*94a0*/  LDSM.16.M88.4 R108, [R5+0xc180] ;  /* 0x00c18000056c783b */ /* 0x000eae0000000200 */
[----:B------:R-:W-:Y:S01]  /*94b0*/  HMMA.1688.F32.TF32 R124, R92, R130, R124 ;  /* 0x000000825c7c723c */ /* 0x000fe2000008107c */
[----:B------:R-:W-:Y:S04]  /*94c0*/  LDS R92, [R6+0x6080] ;  /* 0x00608000065c7984 */ /* 0x000fe80000000800 */
[----:B------:R-:W-:Y:S04]  /*94d0*/  LDS R94, [R6+0x6480] ;  /* 0x00648000065e7984 */ /* 0x000fe80000000800 */
[----:B------:R-:W-:Y:S04]  /*94e0*/  LDS R93, [R202+0x6080] ;  /* 0x00608000ca5d7984 */ /* 0x000fe80000000800 */
[----:B------:R-:W3:Y:S04]  /*94f0*/  LDS R95, [R202+0x6480] ;  /* 0x00648000ca5f7984 */ /* 0x000ee80000000800 */
[----:B------:R-:W4:Y:S01]  /*9500*/  LDSM.16.M88.4 R128, [R5+0xe180] ;  /* 0x00e180000580783b */ /* 0x000f220000000200 */
[C---:B-1----:R-:W-:Y:S08]  /*9510*/  HMMA.1688.F32.TF32 R116, R104.reuse, R88, R116 ;  /* 0x000000586874723c */ /* 0x042ff00000081074 */
[C---:B------:R-:W-:Y:S08]  /*9520*/  HMMA.1688.F32.TF32 R112, R104.reuse, R84, R112 ;  /* 0x000000546870723c */ /* 0x040ff00000081070 */
[----:B--2---:R-:W-:Y:S08]  /*9530*/  HMMA.1688.F32.TF32 R136, R104, R108, R136 ;  /* 0x0000006c6888723c */ /* 0x004ff00000081088 */
[C---:B---3--:R-:W-:Y:S08]  /*9540*/  HMMA.1688.F32.TF32 R100, R92.reuse, R88, R100 ;  /* 0x000000585c64723c */ /* 0x048ff00000081064 */
[C---:B------:R-:W-:Y:S01]  /*9550*/  HMMA.1688.F32.TF32 R120, R92.reuse, R84, R120 ;  /* 0x000000545c78723c */ /* 0x040fe20000081078 */
[----:B------:R-:W-:Y:S04]  /*9560*/  LDS R84, [R6+0x7000] ;  /* 0x0070000006547984 */ /* 0x000fe80000000800 */
[----:B------:R-:W-:Y:S03]  /*9570*/  LDS R85, [R202+0x7000] ;  /* 0x00700000ca557984 */ /* 0x000fe60000000800 */
[C---:B------:R-:W-:Y:S01]  /*9580*/  HMMA.1688.F32.TF32 R132, R92.reuse, R108, R132 ;  /* 0x0000006c5c84723c */ /* 0x040fe20000081084 */
[----:B------:R-:W-:Y:S04]  /*9590*/  LDS R108, [R6+0x7080] ;  /* 0x00708000066c7984 */ /* 0x000fe80000000800 */
[----:B------:R-:W-:Y:S03]  /*95a0*/  LDS R109, [R202+0x7080] ;  /* 0x00708000ca6d7984 */ /* 0x000fe60000000800 */
[-C--:B----4-:R-:W-:Y:S01]  /*95b0*/  HMMA.1688.F32.TF32 R124, R92, R128.reuse, R124 ;  /* 0x000000805c7c723c */ /* 0x090fe2000008107c */
        /* <DEDUP_REMOVED lines=12> */
[----:B------:R-:W-:Y:S07]  /*9680*/  HMMA.1688.F32.TF32 R124, R92, R130, R124 ;  /* 0x000000825c7c723c */ /* 0x000fee000008107c */
[----:B------:R-:W-:Y:S01]  /*9690*/  LOP3.LUT R95, R5, 0x40, RZ, 0x3c, !PT ;  /* 0x00000040055f7812 */ /* 0x000fe200078e3cff */
[C---:B--2---:R-:W-:Y:S04]  /*96a0*/  HMMA.1688.F32.TF32 R116, R104.reuse, R90, R116 ;  /* 0x0000005a6874723c */ /* 0x044fe80000081074 */
[----:B------:R-:W-:Y:S04]  /*96b0*/  LDSM.16.M88.4 R88, [R95+0xc180] ;  /* 0x00c180005f58783b */ /* 0x000fe80000000200 */
[C---:B------:R-:W-:Y:S01]  /*96c0*/  HMMA.1688.F32.TF32 R112, R104.reuse, R86, R112 ;  /* 0x000000566870723c */ /* 0x040fe20000081070 */
[----:B------:R-:W-:Y:S04]  /*96d0*/  LDS R86, [R6+0x7400] ;  /* 0x0074000006567984 */ /* 0x000fe80000000800 */
[----:B------:R-:W1:Y:S03]  /*96e0*/  LDS R87, [R202+0x7400] ;  /* 0x00740000ca577984 */ /* 0x000e660000000800 */
[C---:B------:R-:W-:Y:S01]  /*96f0*/  HMMA.1688.F32.TF32 R136, R104.reuse, R110, R136 ;  /* 0x0000006e6888723c */ /* 0x040fe20000081088 */
[----:B------:R-:W-:Y:S04]  /*9700*/  LDS R110, [R6+0x7480] ;  /* 0x00748000066e7984 */ /* 0x000fe80000000800 */
[----:B------:R-:W2:Y:S03]  /*9710*/  LDS R111, [R202+0x7480] ;  /* 0x00748000ca6f7984 */ /* 0x000ea60000000800 */
[----:B------:R-:W-:Y:S01]  /*9720*/  HMMA.1688.F32.TF32 R96, R104, R130, R96 ;  /* 0x000000826860723c */ /* 0x000fe20000081060 */
[----:B------:R-:W3:Y:S04]  /*9730*/  LDSM.16.M88.4 R128, [R95+0x8180] ;  /* 0x008180005f80783b */ /* 0x000ee80000000200 */
[----:B------:R-:W4:Y:S04]  /*9740*/  LDSM.16.M88.4 R104, [R95+0xa180] ;  /* 0x00a180005f68783b */ /* 0x000f280000000200 */
[----:B------:R-:W4:Y:S07]  /*9750*/  LDSM.16.M88.4 R92, [R95+0xe180] ;  /* 0x00e180005f5c783b */ /* 0x000f2e0000000200 */
[-C--:B-1----:R-:W-:Y:S08]  /*9760*/  HMMA.1688.F32.TF32 R136, R84, R88.reuse, R136 ;  /* 0x000000585488723c */ /* 0x082ff00000081088 */
[----:B--2---:R-:W-:Y:S08]  /*9770*/  HMMA.1688.F32.TF32 R132, R108, R88, R132 ;  /* 0x000000586c84723c */ /* 0x004ff00000081084 */
[C---:B---3--:R-:W-:Y:S08]  /*9780*/  HMMA.1688.F32.TF32 R116, R84.reuse, R128, R116 ;  /* 0x000000805474723c */ /* 0x048ff00000081074 */
[C---:B----4-:R-:W-:Y:S08]  /*9790*/  HMMA.1688.F32.TF32 R112, R84.reuse, R104, R112 ;  /* 0x000000685470723c */ /* 0x050ff00000081070 */
[----:B------:R-:W-:Y:S01]  /*97a0*/  HMMA.1688.F32.TF32 R84, R84, R92, R96 ;  /* 0x0000005c5454723c */ /* 0x000fe20000081060 */
[----:B------:R-:W-:Y:S04]  /*97b0*/  LDS R96, [R6+0x7800] ;  /* 0x0078000006607984 */ /* 0x000fe80000000800 */
[----:B------:R-:W-:Y:S03]  /*97c0*/  LDS R98, [R6+0x7c00] ;  /* 0x007c000006627984 */ /* 0x000fe60000000800 */
[C---:B------:R-:W-:Y:S01]  /*97d0*/  HMMA.1688.F32.TF32 R100, R108.reuse, R128, R100 ;  /* 0x000000806c64723c */ /* 0x040fe20000081064 */
[----:B------:R-:W-:Y:S04]  /*97e0*/  LDS R97, [R202+0x7800] ;  /* 0x00780000ca617984 */ /* 0x000fe80000000800 */
[----:B------:R-:W1:Y:S03]  /*97f0*/  LDS R99, [R202+0x7c00] ;  /* 0x007c0000ca637984 */ /* 0x000e660000000800 */
[C---:B------:R-:W-:Y:S08]  /*9800*/  HMMA.1688.F32.TF32 R120, R108.reuse, R104, R120 ;  /* 0x000000686c78723c */ /* 0x040ff00000081078 */
[----:B------:R-:W-:Y:S01]  /*9810*/  HMMA.1688.F32.TF32 R124, R108, R92, R124 ;  /* 0x0000005c6c7c723c */ /* 0x000fe2000008107c */
[----:B------:R-:W-:Y:S04]  /*9820*/  LDS R108, [R6+0x7880] ;  /* 0x00788000066c7984 */ /* 0x000fe80000000800 */
[----:B------:R-:W-:Y:S04]  /*9830*/  LDS R110, [R6+0x7c80] ;  /* 0x007c8000066e7984 */ /* 0x000fe80000000800 */
[----:B------:R-:W-:Y:S04]  /*9840*/  LDS R109, [R202+0x7880] ;  /* 0x00788000ca6d7984 */ /* 0x000fe80000000800 */
[----:B------:R-:W2:Y:S04]  /*9850*/  LDS R111, [R202+0x7c80] ;  /* 0x007c8000ca6f7984 */ /* 0x000ea80000000800 */
[----:B------:R-:W3:Y:S01]  /*9860*/  LDL R93, [R1+0x120] ;  /* 0x00012000015d7983 */ /* 0x000ee20000100800 */
[C---:B-1----:R-:W-:Y:S08]  /*9870*/  HMMA.1688.F32.TF32 R116, R96.reuse, R130, R116 ;  /* 0x000000826074723c */ /* 0x042ff00000081074 */
[C---:B------:R-:W-:Y:S08]  /*9880*/  HMMA.1688.F32.TF32 R112, R96.reuse, R106, R112 ;  /* 0x0000006a6070723c */ /* 0x040ff00000081070 */
[----:B------:R-:W-:Y:S08]  /*9890*/  HMMA.1688.F32.TF32 R136, R96, R90, R136 ;  /* 0x0000005a6088723c */ /* 0x000ff00000081088 */
[C---:B--2---:R-:W-:Y:S01]  /*98a0*/  HMMA.1688.F32.TF32 R128, R108.reuse, R130, R100 ;  /* 0x000000826c80723c */ /* 0x044fe20000081064 */
[----:B------:R-:W2:Y:S07]  /*98b0*/  LDL.LU R102, [R1+0xac] ;  /* 0x0000ac0001667983 */ /* 0x000eae0000300800 */
[----:B------:R-:W-:Y:S01]  /*98c0*/  HMMA.1688.F32.TF32 R104, R108, R106, R120 ;  /* 0x0000006a6c68723c */ /* 0x000fe20000081078 */
[----:B------:R-:W4:Y:S04]  /*98d0*/  LDL.LU R123, [R1+0x4c] ;  /* 0x00004c00017b7983 */ /* 0x000f280000300800 */
[----:B------:R-:W4:Y:S03]  /*98e0*/  LDL.LU R103, [R1+0x44] ;  /* 0x0000440001677983 */ /* 0x000f260000300800 */
[----:B------:R-:W-:Y:S01]  /*98f0*/  HMMA.1688.F32.TF32 R84, R96, R94, R84 ;  /* 0x0000005e6054723c */ /* 0x000fe20000081054 */
[----:B------:R-:W4:Y:S01]  /*9900*/  LDL.LU R101, [R1+0xa4] ;  /* 0x0000a40001657983 */ /* 0x000f220000300800 */
[----:B------:R-:W-:-:S04]  /*9910*/  LOP3.LUT R100, R3, 0xc, RZ, 0xfc, !PT ;  /* 0x0000000c03647812 */ /* 0x000fc800078efcff */
[----:B------:R-:W-:Y:S02]  /*9920*/  ISETP.GE.AND P4, PT, R100, UR5, PT ;  /* 0x0000000564007c0c */ /* 0x000fe4000bf86270 */
[C---:B------:R-:W-:Y:S08]  /*9930*/  HMMA.1688.F32.TF32 R96, R108.reuse, R90, R132 ;  /* 0x0000005a6c60723c */ /* 0x040ff00000081084 */
[----:B------:R-:W-:Y:S01]  /*9940*/  HMMA.1688.F32.TF32 R88, R108, R94, R124 ;  /* 0x0000005e6c58723c */ /* 0x000fe2000008107c */
[----:B------:R-:W4:Y:S04]  /*9950*/  LDL.LU R110, [R1+0x3c] ;  /* 0x00003c00016e7983 */ /* 0x000f280000300800 */
[----:B------:R-:W4:Y:S04]  /*9960*/  LDL.LU R100, [R1+0x9c] ;  /* 0x00009c0001647983 */ /* 0x000f280000300800 */
[----:B------:R-:W4:Y:S04]  /*9970*/  LDL.LU R109, [R1+0x34] ;  /* 0x00003400016d7983 */ /* 0x000f280000300800 */
[----:B------:R-:W4:Y:S01]  /*9980*/  LDL.LU R95, [R1+0x94] ;  /* 0x00009400015f7983 */ /* 0x000f220000300800 */
[----:B------:R-:W-:-:S02]  /*9990*/  LOP3.LUT R92, R3, 0x4, RZ, 0xfc, !PT ;  /* 0x00000004035c7812 */ /* 0x000fc400078efcff */
[C---:B------:R-:W-:Y:S02]  /*99a0*/  ISETP.GE.AND P1, PT, R3.reuse, UR5, PT ;  /* 0x0000000503007c0c */ /* 0x040fe4000bf26270 */
[----:B------:R-:W-:Y:S02]  /*99b0*/  ISETP.GE.AND P2, PT, R92, UR5, PT ;  /* 0x000000055c007c0c */ /* 0x000fe4000bf46270 */
[----:B------:R-:W-:Y:S02]  /*99c0*/  LOP3.LUT R122, R3, 0x8, RZ, 0xfc, !PT ;  /* 0x00000008037a7812 */ /* 0x000fe400078efcff */
[----:B------:R-:W-:Y:S02]  /*99d0*/  SEL R92, RZ, 0x4, P2 ;  /* 0x00000004ff5c7807 */ /* 0x000fe40001000000 */
[----:B------:R-:W-:Y:S01]  /*99e0*/  ISETP.GE.AND P3, PT, R122, UR5, PT ;  /* 0x000000057a007c0c */ /* 0x000fe2000bf66270 */
[----:B------:R-:W-:Y:S01]  /*99f0*/  IMAD.WIDE R198, R7, 0x4, R198 ;  /* 0x0000000407c67825 */ /* 0x000fe200078e02c6 */
[----:B------:R-:W-:-:S03]  /*9a00*/  LOP3.LUT R122, R3, 0x10, RZ, 0xfc, !PT ;  /* 0x00000010037a7812 */ /* 0x000fc600078efcff */
[----:B------:R-:W-:Y:S01]  /*9a10*/  IMAD.WIDE R194, R7, 0x4, R194 ;  /* 0x0000000407c27825 */ /* 0x000fe200078e02c2 */
[----:B------:R-:W-:Y:S01]  /*9a20*/  BAR.SYNC.DEFER_BLOCKING 0x0 ;  /* 0x0000000000007b1d */ /* 0x000fe20000010000 */
[----:B---3--:R-:W-:Y:S02]  /*9a30*/  ISETP.LE.AND P0, PT, R93, UR4, PT ;  /* 0x000000045d007c0c */ /* 0x008fe4000bf03270 */
[----:B------:R-:W-:Y:S02]  /*9a40*/  SEL R93, RZ, 0x4, P1 ;  /* 0x00000004ff5d7807 */ /* 0x000fe40000800000 */
[----:B------:R-:W-:Y:S02]  /*9a50*/  SEL R92, R92, RZ, !P0 ;  /* 0x000000ff5c5c7207 */ /* 0x000fe40004000000 */
[----:B------:R-:W-:Y:S02]  /*9a60*/  SEL R93, R93, RZ, !P0 ;  /* 0x000000ff5d5d7207 */ /* 0x000fe40004000000 */
[----:B------:R-:W-:-:S02]  /*9a70*/  ISETP.NE.U32.AND P2, PT, R92, RZ, PT ;  /* 0x000000ff5c00720c */ /* 0x000fc40003f45070 */
[----:B------:R-:W-:Y:S02]  /*9a80*/  ISETP.NE.U32.AND P1, PT, R93, RZ, PT ;  /* 0x000000ff5d00720c */ /* 0x000fe40003f25070 */
[----:B------:R-:W-:Y:S02]  /*9a90*/  SEL R93, RZ, 0x4, P3 ;  /* 0x00000004ff5d7807 */ /* 0x000fe40001800000 */
[----:B------:R-:W-:Y:S02]  /*9aa0*/  SEL R92, RZ, 0x4, P4 ;  /* 0x00000004ff5c7807 */ /* 0x000fe40002000000 */
[----:B------:R-:W-:Y:S02]  /*9ab0*/  SEL R93, R93, RZ, !P0 ;  /* 0x000000ff5d5d7207 */ /* 0x000fe40004000000 */
[----:B------:R-:W-:Y:S02]  /*9ac0*/  SEL R92, R92, RZ, !P0 ;  /* 0x000000ff5c5c7207 */ /* 0x000fe40004000000 */
[----:B------:R-:W-:-:S02]  /*9ad0*/  ISETP.NE.U32.AND P5, PT, R93, RZ, PT ;  /* 0x000000ff5d00720c */ /* 0x000fc40003fa5070 */
[----:B------:R-:W-:Y:S01]  /*9ae0*/  ISETP.NE.U32.AND P3, PT, R92, RZ, PT ;  /* 0x000000ff5c00720c */ /* 0x000fe20003f65070 */
[----:B------:R-:W-:Y:S01]  /*9af0*/  @!PT LDS RZ, [RZ] ;  /* 0x00000000fffff984 */ /* 0x000fe20000000800 */
[----:B------:R-:W-:Y:S01]  /*9b00*/  @!PT LDS RZ, [RZ] ;  /* 0x00000000fffff984 */ /* 0x000fe20000000800 */
[----:B------:R-:W-:Y:S01]  /*9b10*/  @!PT LDS RZ, [RZ] ;  /* 0x00000000fffff984 */ /* 0x000fe20000000800 */
[----:B-----5:R1:W-:Y:S01]  /*9b20*/  LDGSTS.E [R2], [R198.64], P1 ;  /* 0x00000000c6027fae */ /* 0x0203e20008921846 */
[----:B------:R-:W-:-:S03]  /*9b30*/  ISETP.GE.AND P4, PT, R122, UR5, PT ;  /* 0x000000057a007c0c */ /* 0x000fc6000bf86270 */
[----:B------:R1:W-:Y:S01]  /*9b40*/  LDGSTS.E [R2+0x400], [R194.64], P2 ;  /* 0x00400000c2027fae */ /* 0x0003e20009121846 */
[----:B--2---:R-:W-:Y:S01]  /*9b50*/  IMAD.MOV.U32 R92, RZ, RZ, R102 ;  /* 0x000000ffff5c7224 */ /* 0x004fe200078e0066 */
[----:B------:R-:W-:Y:S01]  /*9b60*/  LOP3.LUT R102, R3, 0x14, RZ, 0xfc, !PT ;  /* 0x0000001403667812 */ /* 0x000fe200078efcff */
[----:B----4-:R-:W-:-:S04]  /*9b70*/  IMAD.MOV.U32 R93, RZ, RZ, R123 ;  /* 0x000000ffff5d7224 */ /* 0x010fc800078e007b */
[----:B------:R-:W-:Y:S01]  /*9b80*/  IMAD.WIDE R92, R7, 0x4, R92 ;  /* 0x00000004075c7825 */ /* 0x000fe200078e025c */
[----:B------:R-:W-:-:S04]  /*9b90*/  ISETP.GE.AND P1, PT, R102, UR5, PT ;  /* 0x0000000566007c0c */ /* 0x000fc8000bf26270 */
[----:B------:R2:W-:Y:S01]  /*9ba0*/  STL [R1+0xac], R92 ;  /* 0x0000ac5c01007387 */ /* 0x0005e20000100800 */
[----:B------:R-:W-:-:S03]  /*9bb0*/  SEL R94, RZ, 0x4, P4 ;  /* 0x00000004ff5e7807 */ /* 0x000fc60002000000 */
[----:B------:R2:W-:Y:S04]  /*9bc0*/  LDGSTS.E [R2+0x800], [R92.64], P5 ;  /* 0x008000005c027fae */ /* 0x0005e8000a921846 */
[----:B------:R3:W-:Y:S04]  /*9bd0*/  STL [R1+0x4c], R93 ;  /* 0x00004c5d01007387 */ /* 0x0007e80000100800 */
[----:B------:R-:W4:Y:S01]  /*9be0*/  LDL.LU R108, [R1+0x2c] ;  /* 0x00002c00016c7983 */ /* 0x000f220000300800 */
[----:B--2---:R-:W-:-:S03]  /*9bf0*/  IMAD.MOV.U32 R92, RZ, RZ, R101 ;  /* 0x000000ffff5c7224 */ /* 0x004fc600078e0065 */
[----:B------:R-:W2:Y:S01]  /*9c00*/  LDL.LU R102, [R1+0x108] ;  /* 0x0001080001667983 */ /* 0x000ea20000300800 */
[----:B---3--:R-:W-:Y:S01]  /*9c10*/  IMAD.MOV.U32 R93, RZ, RZ, R103 ;  /* 0x000000ffff5d7224 */ /* 0x008fe200078e0067 */
[----:B------:R-:W-:-:S03]  /*9c20*/  SEL R94, R94, RZ, !P0 ;  /* 0x000000ff5e5e7207 */ /* 0x000fc60004000000 */
[----:B------:R-:W-:Y:S01]  /*9c30*/  IMAD.WIDE R92, R7, 0x4, R92 ;  /* 0x00000004075c7825 */ /* 0x000fe200078e025c */
[----:B------:R-:W-:Y:S02]  /*9c40*/  LOP3.LUT R101, R3, 0x18, RZ, 0xfc, !PT ;  /* 0x0000001803657812 */ /* 0x000fe400078efcff */
[----:B------:R-:W-:Y:S02]  /*9c50*/  ISETP.NE.U32.AND P2, PT, R94, RZ, PT ;  /* 0x000000ff5e00720c */ /* 0x000fe40003f45070 */
[----:B------:R3:W-:Y:S01]  /*9c60*/  STL [R1+0xa4], R92 ;  /* 0x0000a45c01007387 */ /* 0x0007e20000100800 */
[----:B------:R-:W-:Y:S02]  /*9c70*/  SEL R94, RZ, 0x4, P1 ;  /* 0x00000004ff5e7807 */ /* 0x000fe40000800000 */
[----:B------:R-:W-:Y:S01]  /*9c80*/  ISETP.GE.AND P1, PT, R101, UR5, PT ;  /* 0x0000000565007c0c */ /* 0x000fe2000bf26270 */
[----:B------:R1:W-:Y:S04]  /*9c90*/  STL [R1+0x44], R93 ;  /* 0x0000445d01007387 */ /* 0x0003e80000100800 */
[----:B------:R3:W-:Y:S04]  /*9ca0*/  LDGSTS.E [R2+0xc00], [R92.64], P3 ;  /* 0x00c000005c027fae */ /* 0x0007e80009921846 */
[----:B------:R-:W2:Y:S04]  /*9cb0*/  LDL.LU R103, [R1+0x24] ;  /* 0x0000240001677983 */ /* 0x000ea80000300800 */
[----:B------:R-:W2:Y:S01]  /*9cc0*/  LDL.LU R101, [R1+0x100] ;  /* 0x0001000001657983 */ /* 0x000ea20000300800 */
[----:B---3--:R-:W-:-:S02]  /*9cd0*/  IMAD.MOV.U32 R92, RZ, RZ, R100 ;  /* 0x000000ffff5c7224 */ /* 0x008fc400078e0064 */
[----:B-1----:R-:W-:Y:S01]  /*9ce0*/  IMAD.MOV.U32 R93, RZ, RZ, R110 ;  /* 0x000000ffff5d7224 */ /* 0x002fe200078e006e */
[----:B------:R-:W-:-:S03]  /*9cf0*/  SEL R94, R94, RZ, !P0 ;  /* 0x000000ff5e5e7207 */ /* 0x000fc60004000000 */
[----:B------:R-:W-:Y:S01]  /*9d00*/  IMAD.WIDE R92, R7, 0x4, R92 ;  /* 0x00000004075c7825 */ /* 0x000fe200078e025c */
[----:B------:R-:W-:Y:S02]  /*9d10*/  LOP3.LUT R100, R3, 0x1c, RZ, 0xfc, !PT ;  /* 0x0000001c03647812 */ /* 0x000fe400078efcff */
[----:B------:R-:W-:Y:S02]  /*9d20*/  ISETP.NE.U32.AND P3, PT, R94, RZ, PT ;  /* 0x000000ff5e00720c */ /* 0x000fe40003f65070 */
[----:B------:R1:W-:Y:S01]  /*9d30*/  STL [R1+0x9c], R92 ;  /* 0x00009c5c01007387 */ /* 0x0003e20000100800 */
[----:B------:R-:W-:Y:S02]  /*9d40*/  SEL R94, RZ, 0x4, P1 ;  /* 0x00000004ff5e7807 */ /* 0x000fe40000800000 */
[----:B------:R-:W-:Y:S01]  /*9d50*/  ISETP.GE.AND P1, PT, R100, UR5, PT ;  /* 0x0000000564007c0c */ /* 0x000fe2000bf26270 */
[----:B------:R1:W-:Y:S04]  /*9d60*/  LDGSTS.E [R2+0x1000], [R92.64], P2 ;  /* 0x010000005c027fae */ /* 0x0003e80009121846 */
[----:B------:R3:W-:Y:S04]  /*9d70*/  STL [R1+0x3c], R93 ;  /* 0x00003c5d01007387 */ /* 0x0007e80000100800 */
[----:B------:R-:W2:Y:S01]  /*9d80*/  LDL.LU R110, [R1+0x1c] ;  /* 0x00001c00016e7983 */ /* 0x000ea20000300800 */
[----:B-1----:R-:W-:-:S03]  /*9d90*/  IMAD.MOV.U32 R92, RZ, RZ, R95 ;  /* 0x000000ffff5c7224 */ /* 0x002fc600078e005f */
[----:B------:R-:W2:Y:S01]  /*9da0*/  LDL.LU R100, [R1+0xf8] ;  /* 0x0000f80001647983 */ /* 0x000ea20000300800 */
[----:B---3--:R-:W-:Y:S01]  /*9db0*/  IMAD.MOV.U32 R93, RZ, RZ, R109 ;  /* 0x000000ffff5d7224 */ /* 0x008fe200078e006d */
[----:B------:R-:W-:-:S03]  /*9dc0*/  SEL R94, R94, RZ, !P0 ;  /* 0x000000ff5e5e7207 */ /* 0x000fc60004000000 */
[----:B------:R-:W-:Y:S01]  /*9dd0*/  IMAD.WIDE R92, R7, 0x4, R92 ;  /* 0x00000004075c7825 */ /* 0x000fe200078e025c */
[----:B------:R-:W-:Y:S02]  /*9de0*/  LOP3.LUT R95, R3, 0x20, RZ, 0xfc, !PT ;  /* 0x00000020035f7812 */ /* 0x000fe400078efcff */
[----:B------:R-:W-:Y:S02]  /*9df0*/  ISETP.NE.U32.AND P2, PT, R94, RZ, PT ;  /* 0x000000ff5e00720c */ /* 0x000fe40003f45070 */
[----:B------:R-:W-:Y:S01]  /*9e00*/  STL [R1+0x94], R92 ;  /* 0x0000945c01007387 */ /* 0x000fe20000100800 */
[----:B------:R-:W-:Y:S02]  /*9e10*/  SEL R94, RZ, 0x4, P1 ;  /* 0x00000004ff5e7807 */ /* 0x000fe40000800000 */
[----:B------:R-:W-:Y:S01]  /*9e20*/  ISETP.GE.AND P1, PT, R95, UR5, PT ;  /* 0x000000055f007c0c */ /* 0x000fe2000bf26270 */
[----:B------:R4:W-:Y:S04]  /*9e30*/  STL [R1+0x34], R93 ;  /* 0x0000345d01007387 */ /* 0x0009e80000100800 */
[----:B------:R-:W3:Y:S04]  /*9e40*/  LDL.LU R109, [R1+0x14] ;  /* 0x00001400016d7983 */ /* 0x000ee80000300800 */
[----:B------:R-:W3:Y:S04]  /*9e50*/  LDL.LU R95, [R1+0xf0] ;  /* 0x0000f000015f7983 */ /* 0x000ee80000300800 */
[----:B------:R4:W-:Y:S01]  /*9e60*/  LDGSTS.E [R2+0x1400], [R92.64], P3 ;  /* 0x014000005c027fae */ /* 0x0009e20009921846 */
[----:B------:R-:W-:-:S04]  /*9e70*/  SEL R94, R94, RZ, !P0 ;  /* 0x000000ff5e5e7207 */ /* 0x000fc80004000000 */
[----:B------:R-:W-:Y:S02]  /*9e80*/  ISETP.NE.U32.AND P3, PT, R94, RZ, PT ;  /* 0x000000ff5e00720c */ /* 0x000fe40003f65070 */
[----:B------:R-:W-:-:S04]  /*9e90*/  SEL R94, RZ, 0x4, P1 ;  /* 0x00000004ff5e7807 */ /* 0x000fc80000800000 */
[----:B------:R-:W-:Y:S01]  /*9ea0*/  SEL R94, R94, RZ, !P0 ;  /* 0x000000ff5e5e7207 */ /* 0x000fe20004000000 */
[----:B----4-:R-:W-:Y:S02]  /*9eb0*/  IMAD.MOV.U32 R93, RZ, RZ, R108 ;  /* 0x000000ffff5d7224 */ /* 0x010fe400078e006c */
[----:B--2---:R-:W-:Y:S01]  /*9ec0*/  IMAD.MOV.U32 R92, RZ, RZ, R102 ;  /* 0x000000ffff5c7224 */ /* 0x004fe200078e0066 */
[----:B------:R-:W-:-:S03]  /*9ed0*/  LOP3.LUT R102, R3, 0x24, RZ, 0xfc, !PT ;  /* 0x0000002403667812 */ /* 0x000fc600078efcff */
[----:B------:R-:W-:Y:S01]  /*9ee0*/  IMAD.WIDE R92, R7, 0x4, R92 ;  /* 0x00000004075c7825 */ /* 0x000fe200078e025c */
[----:B------:R-:W-:-:S04]  /*9ef0*/  ISETP.GE.AND P1, PT, R102, UR5, PT ;  /* 0x0000000566007c0c */ /* 0x000fc8000bf26270 */
[----:B------:R1:W-:Y:S04]  /*9f00*/  STL [R1+0x108], R92 ;  /* 0x0001085c01007387 */ /* 0x0003e80000100800 */
[----:B------:R1:W-:Y:S04]  /*9f10*/  LDGSTS.E [R2+0x1800], [R92.64], P2 ;  /* 0x018000005c027fae */ /* 0x0003e80009121846 */
[----:B------:R2:W-:Y:S04]  /*9f20*/  STL [R1+0x2c], R93 ;  /* 0x00002c5d01007387 */ /* 0x0005e80000100800 */
[----:B------:R-:W4:Y:S04]  /*9f30*/  LDL.LU R108, [R1+0xc] ;  /* 0x00000c00016c7983 */ /* 0x000f280000300800 */
[----:B------:R-:W4:Y:S01]  /*9f40*/  LDL.LU R102, [R1+0xe8] ;  /* 0x0000e80001667983 */ /* 0x000f220000300800 */
[----:B-1----:R-:W-:-:S02]  /*9f50*/  IMAD.MOV.U32 R92, RZ, RZ, R101 ;  /* 0x000000ffff5c7224 */ /* 0x002fc400078e0065 */
[----:B--2---:R-:W-:Y:S01]  /*9f60*/  IMAD.MOV.U32 R93, RZ, RZ, R103 ;  /* 0x000000ffff5d7224 */ /* 0x004fe200078e0067 */
[----:B------:R-:W-:-:S03]  /*9f70*/  LOP3.LUT R101, R3, 0x28, RZ, 0xfc, !PT ;  /* 0x0000002803657812 */ /* 0x000fc600078efcff */
[----:B------:R-:W-:Y:S01]  /*9f80*/  IMAD.WIDE R92, R7, 0x4, R92 ;  /* 0x00000004075c7825 */ /* 0x000fe200078e025c */
[----:B------:R-:W-:Y:S02]  /*9f90*/  ISETP.NE.U32.AND P2, PT, R94, RZ, PT ;  /* 0x000000ff5e00720c */ /* 0x000fe40003f45070 */
[----:B------:R-:W-:Y:S02]  /*9fa0*/  SEL R94, RZ, 0x4, P1 ;  /* 0x00000004ff5e7807 */ /* 0x000fe40000800000 */
[----:B------:R-:W-:Y:S01]  /*9fb0*/  STL [R1+0x100], R92 ;  /* 0x0001005c01007387 */ /* 0x000fe20000100800 */
[----:B------:R-:W-:-:S03]  /*9fc0*/  ISETP.GE.AND P1, PT, R101, UR5, PT ;  /* 0x0000000565007c0c */ /* 0x000fc6000bf26270 */
[----:B------:R1:W-:Y:S04]  /*9fd0*/  STL [R1+0x24], R93 ;  /* 0x0000245d01007387 */ /* 0x0003e80000100800 */
[----:B------:R1:W-:Y:S04]  /*9fe0*/  LDGSTS.E [R2+0x1c00], [R92.64], P3 ;  /* 0x01c000005c027fae */ /* 0x0003e80009921846 */
[----:B------:R-:W2:Y:S04]  /*9ff0*/  LDL.LU R103, [R1+0x4] ;  /* 0x0000040001677983 */ /* 0x000ea80000300800 */
[----:B------:R-:W2:Y:S01]  /*a000*/  LDL.LU R101, [R1+0xe0] ;  /* 0x0000e00001657983 */ /* 0x000ea20000300800 */
[----:B-1----:R-:W-:-:S02]  /*a010*/  IMAD.MOV.U32 R93, RZ, RZ, R110 ;  /* 0x000000ffff5d7224 */ /* 0x002fc400078e006e */
[----:B------:R-:W-:Y:S01]  /*a020*/  IMAD.MOV.U32 R92, RZ, RZ, R100 ;  /* 0x000000ffff5c7224 */ /* 0x000fe200078e0064 */
[----:B------:R-:W-:Y:S02]  /*a030*/  SEL R94, R94, RZ, !P0 ;  /* 0x000000ff5e5e7207 */ /* 0x000fe40004000000 */
[----:B------:R-:W-:Y:S01]  /*a040*/  LOP3.LUT R100, R3, 0x2c, RZ, 0xfc, !PT ;  /* 0x0000002c03647812 */ /* 0x000fe200078efcff */
[----:B------:R-:W-:Y:S01]  /*a050*/  IMAD.WIDE R92, R7, 0x4, R92 ;  /* 0x00000004075c7825 */ /* 0x000fe200078e025c */
[----:B------:R-:W-:Y:S02]  /*a060*/  ISETP.NE.U32.AND P3, PT, R94, RZ, PT ;  /* 0x000000ff5e00720c */ /* 0x000fe40003f65070 */
[----:B------:R-:W-:Y:S02]  /*a070*/  SEL R94, RZ, 0x4, P1 ;  /* 0x00000004ff5e7807 */ /* 0x000fe40000800000 */
[----:B------:R3:W-:Y:S01]  /*a080*/  STL [R1+0xf8], R92 ;  /* 0x0000f85c01007387 */ /* 0x0007e20000100800 */
[----:B------:R-:W-:-:S03]  /*a090*/  ISETP.GE.AND P1, PT, R100, UR5, PT ;  /* 0x0000000564007c0c */ /* 0x000fc6000bf26270 */
[----:B------:R3:W-:Y:S04]  /*a0a0*/  LDGSTS.E [R2+0x2000], [R92.64], P2 ;  /* 0x020000005c027fae */ /* 0x0007e80009121846 */
[----:B------:R1:W-:Y:S04]  /*a0b0*/  STL [R1+0x1c], R93 ;  /* 0x00001c5d01007387 */ /* 0x0003e80000100800 */
[----:B------:R-:W2:Y:S01]  /*a0c0*/  LDL.LU R100, [R1+0xd8] ;  /* 0x0000d80001647983 */ /* 0x000ea20000300800 */
[----:B---3--:R-:W-:Y:S02]  /*a0d0*/  IMAD.MOV.U32 R92, RZ, RZ, R95 ;  /* 0x000000ffff5c7224 */ /* 0x008fe400078e005f */
[----:B-1----:R-:W-:Y:S01]  /*a0e0*/  IMAD.MOV.U32 R93, RZ, RZ, R109 ;  /* 0x000000ffff5d7224 */ /* 0x002fe200078e006d */
[----:B------:R-:W-:-:S02]  /*a0f0*/  SEL R94, R94, RZ, !P0 ;  /* 0x000000ff5e5e7207 */ /* 0x000fc40004000000 */
[----:B------:R-:W-:Y:S01]  /*a100*/  LOP3.LUT R95, R3, 0x30, RZ, 0xfc, !PT ;  /* 0x00000030035f7812 */ /* 0x000fe200078efcff */
[----:B------:R-:W-:Y:S01]  /*a110*/  IMAD.WIDE R92, R7, 0x4, R92 ;  /* 0x00000004075c7825 */ /* 0x000fe200078e025c */
[----:B------:R-:W-:Y:S02]  /*a120*/  ISETP.NE.U32.AND P2, PT, R94, RZ, PT ;  /* 0x000000ff5e00720c */ /* 0x000fe40003f45070 */
[----:B------:R-:W-:Y:S02]  /*a130*/  SEL R94, RZ, 0x4, P1 ;  /* 0x00000004ff5e7807 */ /* 0x000fe40000800000 */
[----:B------:R-:W-:Y:S01]  /*a140*/  STL [R1+0xf0], R92 ;  /* 0x0000f05c01007387 */ /* 0x000fe20000100800 */
[----:B------:R-:W-:-:S03]  /*a150*/  ISETP.GE.AND P1, PT, R95, UR5, PT ;  /* 0x000000055f007c0c */ /* 0x000fc6000bf26270 */
[----:B------:R4:W-:Y:S04]  /*a160*/  STL [R1+0x14], R93 ;  /* 0x0000145d01007387 */ /* 0x0009e80000100800 */
[----:B------:R-:W3:Y:S04]  /*a170*/  LDL.LU R95, [R1+0xd0] ;  /* 0x0000d000015f7983 */ /* 0x000ee80000300800 */
[----:B------:R4:W-:Y:S01]  /*a180*/  LDGSTS.E [R2+0x2400], [R92.64], P3 ;  /* 0x024000005c027fae */ /* 0x0009e20009921846 */
[----:B------:R-:W-:-:S04]  /*a190*/  SEL R94, R94, RZ, !P0 ;  /* 0x000000ff5e5e7207 */ /* 0x000fc80004000000 */
[----:B------:R-:W-:Y:S02]  /*a1a0*/  ISETP.NE.U32.AND P3, PT, R94, RZ, PT ;  /* 0x000000ff5e00720c */ /* 0x000fe40003f65070 */
[----:B------:R-:W-:-:S04]  /*a1b0*/  SEL R94, RZ, 0x4, P1 ;  /* 0x00000004ff5e7807 */ /* 0x000fc80000800000 */
[----:B------:R-:W-:Y:S01]  /*a1c0*/  SEL R94, R94, RZ, !P0 ;  /* 0x000000ff5e5e7207 */ /* 0x000fe20004000000 */
[----:B----4-:R-:W-:Y:S02]  /*a1d0*/  IMAD.MOV.U32 R93, RZ, RZ, R108 ;  /* 0x000000ffff5d7224 */ /* 0x010fe400078e006c */
[----:B------:R-:W-:Y:S01]  /*a1e0*/  IMAD.MOV.U32 R92, RZ, RZ, R102 ;  /* 0x000000ffff5c7224 */ /* 0x000fe200078e0066 */
[----:B------:R-:W-:-:S03]  /*a1f0*/  LOP3.LUT R102, R3, 0x34, RZ, 0xfc, !PT ;  /* 0x0000003403667812 */ /* 0x000fc600078efcff */
[----:B------:R-:W-:Y:S01]  /*a200*/  IMAD.WIDE R92, R7, 0x4, R92 ;  /* 0x00000004075c7825 */ /* 0x000fe200078e025c */
[----:B------:R-:W-:-:S04]  /*a210*/  ISETP.GE.AND P1, PT, R102, UR5, PT ;  /* 0x0000000566007c0c */ /* 0x000fc8000bf26270 */
[----:B------:R-:W-:Y:S04]  /*a220*/  STL [R1+0xe8], R92 ;  /* 0x0000e85c01007387 */ /* 0x000fe80000100800 */
[----:B------:R2:W-:Y:S04]  /*a230*/  LDGSTS.E [R2+0x2800], [R92.64], P2 ;  /* 0x028000005c027fae */ /* 0x0005e80009121846 */
[----:B------:R2:W-:Y:S04]  /*a240*/  STL [R1+0xc], R93 ;  /* 0x00000c5d01007387 */ /* 0x0005e80000100800 */
[----:B------:R-:W4:Y:S01]  /*a250*/  LDL.LU R102, [R1+0xc8] ;  /* 0x0000c80001667983 */ /* 0x000f220000300800 */
[----:B--2---:R-:W-:-:S02]  /*a260*/  IMAD.MOV.U32 R93, RZ, RZ, R103 ;  /* 0x000000ffff5d7224 */ /* 0x004fc400078e0067 */
[----:B------:R-:W-:Y:S01]  /*a270*/  IMAD.MOV.U32 R92, RZ, RZ, R101 ;  /* 0x000000ffff5c7224 */ /* 0x000fe200078e0065 */
[----:B------:R-:W-:-:S03]  /*a280*/  LOP3.LUT R101, R3, 0x38, RZ, 0xfc, !PT ;  /* 0x0000003803657812 */ /* 0x000fc600078efcff */
[----:B------:R-:W-:Y:S01]  /*a290*/  IMAD.WIDE R92, R7, 0x4, R92 ;  /* 0x00000004075c7825 */ /* 0x000fe200078e025c */
[----:B------:R-:W-:Y:S02]  /*a2a0*/  ISETP.NE.U32.AND P2, PT, R94, RZ, PT ;  /* 0x000000ff5e00720c */ /* 0x000fe40003f45070 */
[----:B------:R-:W-:Y:S02]  /*a2b0*/  SEL R94, RZ, 0x4, P1 ;  /* 0x00000004ff5e7807 */ /* 0x000fe40000800000 */
[----:B------:R1:W-:Y:S01]  /*a2c0*/  STL [R1+0xe0], R92 ;  /* 0x0000e05c01007387 */ /* 0x0003e20000100800 */
[----:B------:R-:W-:-:S03]  /*a2d0*/  ISETP.GE.AND P1, PT, R101, UR5, PT ;  /* 0x0000000565007c0c */ /* 0x000fc6000bf26270 */
[----:B------:R1:W-:Y:S04]  /*a2e0*/  LDGSTS.E [R2+0x2c00], [R92.64], P3 ;  /* 0x02c000005c027fae */ /* 0x0003e80009921846 */
[----:B------:R2:W-:Y:S01]  /*a2f0*/  STL [R1+0x4], R93 ;  /* 0x0000045d01007387 */ /* 0x0005e20000100800 */
[----:B------:R-:W-:-:S03]  /*a300*/  SEL R94, R94, RZ, !P0 ;  /* 0x000000ff5e5e7207 */ /* 0x000fc60004000000 */
[----:B------:R-:W4:Y:S01]  /*a310*/  LDL.LU R101, [R1+0xc0] ;  /* 0x0000c00001657983 */ /* 0x000f220000300800 */
[----:B-1----:R-:W-:Y:S02]  /*a320*/  IMAD.MOV.U32 R92, RZ, RZ, R100 ;  /* 0x000000ffff5c7224 */ /* 0x002fe400078e0064 */
[----:B--2---:R-:W-:Y:S01]  /*a330*/  IMAD.MOV.U32 R93, RZ, RZ, R252 ;  /* 0x000000ffff5d7224 */ /* 0x004fe200078e00fc */
[----:B------:R-:W-:-:S03]  /*a340*/  LOP3.LUT R100, R3, 0x3c, RZ, 0xfc, !PT ;  /* 0x0000003c03647812 */ /* 0x000fc600078efcff */
[----:B------:R-:W-:Y:S01]  /*a350*/  IMAD.WIDE R92, R7, 0x4, R92 ;  /* 0x00000004075c7825 */ /* 0x000fe200078e025c */
[----:B------:R-:W-:Y:S02]  /*a360*/  ISETP.NE.U32.AND P3, PT, R94, RZ, PT ;  /* 0x000000ff5e00720c */ /* 0x000fe40003f65070 */
[----:B------:R-:W-:Y:S01]  /*a370*/  SEL R94, RZ, 0x4, P1 ;  /* 0x00000004ff5e7807 */ /* 0x000fe20000800000 */
[----:B------:R-:W-:Y:S01]  /*a380*/  IMAD.MOV.U32 R252, RZ, RZ, R93 ;  /* 0x000000fffffc7224 */ /* 0x000fe200078e005d */
[----:B------:R3:W-:Y:S01]  /*a390*/  STL [R1+0xd8], R92 ;  /* 0x0000d85c01007387 */ /* 0x0007e20000100800 */
[----:B------:R-:W-:-:S03]  /*a3a0*/  ISETP.GE.AND P1, PT, R100, UR5, PT ;  /* 0x0000000564007c0c */ /* 0x000fc6000bf26270 */
[----:B------:R3:W-:Y:S04]  /*a3b0*/  LDGSTS.E [R2+0x3000], [R92.64], P2 ;  /* 0x030000005c027fae */ /* 0x0007e80009121846 */
[----:B------:R-:W2:Y:S01]  /*a3c0*/  LDL.LU R100, [R1+0xb8] ;  /* 0x0000b80001647983 */ /* 0x000ea20000300800 */
[----:B------:R-:W-:Y:S01]  /*a3d0*/  SEL R94, R94, RZ, !P0 ;  /* 0x000000ff5e5e7207 */ /* 0x000fe20004000000 */
[----:B---3--:R-:W-:Y:S02]  /*a3e0*/  IMAD.MOV.U32 R92, RZ, RZ, R95 ;  /* 0x000000ffff5c7224 */ /* 0x008fe400078e005f */
[----:B------:R-:W-:Y:S01]  /*a3f0*/  IMAD.MOV.U32 R93, RZ, RZ, R250 ;  /* 0x000000ffff5d7224 */ /* 0x000fe200078e00fa */
[----:B------:R-:W-:-:S03]  /*a400*/  LOP3.LUT R95, R3, 0x40, RZ, 0xfc, !PT ;  /* 0x00000040035f7812 */ /* 0x000fc600078efcff */
[----:B------:R-:W-:Y:S01]  /*a410*/  IMAD.WIDE R92, R7, 0x4, R92 ;  /* 0x00000004075c7825 */ /* 0x000fe200078e025c */
[----:B------:R-:W-:Y:S02]  /*a420*/  ISETP.NE.U32.AND P2, PT, R94, RZ, PT ;  /* 0x000000ff5e00720c */ /* 0x000fe40003f45070 */
[----:B------:R-:W-:Y:S02]  /*a430*/  SEL R94, RZ, 0x4, P1 ;  /* 0x00000004ff5e7807 */ /* 0x000fe40000800000 */
[----:B------:R1:W-:Y:S01]  /*a440*/  STL [R1+0xd0], R92 ;  /* 0x0000d05c01007387 */ /* 0x0003e20000100800 */
[----:B------:R-:W-:-:S03]  /*a450*/  ISETP.GE.AND P1, PT, R95, UR5, PT ;  /* 0x000000055f007c0c */ /* 0x000fc6000bf26270 */
[----:B------:R-:W3:Y:S01]  /*a460*/  LDL.LU R95, [R1+0xb0] ;  /* 0x0000b000015f7983 */ /* 0x000ee20000300800 */
[----:B------:R-:W-:-:S03]  /*a470*/  IMAD.MOV.U32 R250, RZ, RZ, R93 ;  /* 0x000000fffffa7224 */ /* 0x000fc600078e005d */
[----:B------:R1:W-:Y:S01]  /*a480*/  LDGSTS.E [R2+0x3400], [R92.64], P3 ;  /* 0x034000005c027fae */ /* 0x0003e20009921846 */
[----:B------:R-:W-:-:S04]  /*a490*/  SEL R94, R94, RZ, !P0 ;  /* 0x000000ff5e5e7207 */ /* 0x000fc80004000000 */
[----:B------:R-:W-:Y:S01]  /*a4a0*/  ISETP.NE.U32.AND P3, PT, R94, RZ, PT ;  /* 0x000000ff5e00720c */ /* 0x000fe20003f65070 */
[----:B-1----:R-:W-:Y:S01]  /*a4b0*/  IMAD.MOV.U32 R93, RZ, RZ, R248 ;  /* 0x000000ffff5d7224 */ /* 0x002fe200078e00f8 */
[----:B------:R-:W-:-:S04]  /*a4c0*/  SEL R94, RZ, 0x4, P1 ;  /* 0x00000004ff5e7807 */ /* 0x000fc80000800000 */
[----:B------:R-:W-:Y:S01]  /*a4d0*/  SEL R94, R94, RZ, !P0 ;  /* 0x000000ff5e5e7207 */ /* 0x000fe20004000000 */
[----:B----4-:R-:W-:Y:S01]  /*a4e0*/  IMAD.MOV.U32 R92, RZ, RZ, R102 ;  /* 0x000000ffff5c7224 */ /* 0x010fe200078e0066 */
[----:B------:R-:W-:-:S03]  /*a4f0*/  LOP3.LUT R102, R3, 0x44, RZ, 0xfc, !PT ;  /* 0x0000004403667812 */ /* 0x000fc600078efcff */
[----:B------:R-:W-:Y:S01]  /*a500*/  IMAD.WIDE R92, R7, 0x4, R92 ;  /* 0x00000004075c7825 */ /* 0x000fe200078e025c */
[----:B------:R-:W-:-:S03]  /*a510*/  ISETP.GE.AND P1, PT, R102, UR5, PT ;  /* 0x0000000566007c0c */ /* 0x000fc6000bf26270 */
[----:B------:R-:W-:Y:S01]  /*a520*/  IMAD.MOV.U32 R248, RZ, RZ, R93 ;  /* 0x000000fffff87224 */ /* 0x000fe200078e005d */
[----:B------:R1:W-:Y:S04]  /*a530*/  LDGSTS.E [R2+0x3800], [R92.64], P2 ;  /* 0x038000005c027fae */ /* 0x0003e80009121846 */
[----:B------:R1:W-:Y:S04]  /*a540*/  STL [R1+0xc8], R92 ;  /* 0x0000c85c01007387 */ /* 0x0003e80000100800 */
[----:B------:R-:W4:Y:S01]  /*a550*/  LDL.LU R102, [R1+0x88] ;  /* 0x0000880001667983 */ /* 0x000f220000300800 */
[----:B------:R-:W-:Y:S01]  /*a560*/  ISETP.NE.U32.AND P2, PT, R94, RZ, PT ;  /* 0x000000ff5e00720c */ /* 0x000fe20003f45070 */
[----:B-1----:R-:W-:-:S02]  /*a570*/  IMAD.MOV.U32 R93, RZ, RZ, R246 ;  /* 0x000000ffff5d7224 */ /* 0x002fc400078e00f6 */
[----:B------:R-:W-:Y:S01]  /*a580*/  IMAD.MOV.U32 R92, RZ, RZ, R101 ;  /* 0x000000ffff5c7224 */ /* 0x000fe200078e0065 */
[----:B------:R-:W-:-:S03]  /*a590*/  LOP3.LUT R101, R3, 0x48, RZ, 0xfc, !PT ;  /* 0x0000004803657812 */ /* 0x000fc600078efcff */
[----:B------:R-:W-:Y:S01]  /*a5a0*/  IMAD.WIDE R92, R7, 0x4, R92 ;  /* 0x00000004075c7825 */ /* 0x000fe200078e025c */
[----:B------:R-:W-:Y:S02]  /*a5b0*/  SEL R94, RZ, 0x4, P1 ;  /* 0x00000004ff5e7807 */ /* 0x000fe40000800000 */
[----:B------:R-:W-:Y:S01]  /*a5c0*/  ISETP.GE.AND P1, PT, R101, UR5, PT ;  /* 0x0000000565007c0c */ /* 0x000fe2000bf26270 */
[----:B------:R-:W-:Y:S01]  /*a5d0*/  IMAD.MOV.U32 R246, RZ, RZ, R93 ;  /* 0x000000fffff67224 */ /* 0x000fe200078e005d */
[----:B------:R2:W-:Y:S04]  /*a5e0*/  LDGSTS.E [R2+0x3c00], [R92.64], P3 ;  /* 0x03c000005c027fae */ /* 0x0005e80009921846 */
[----:B------:R2:W-:Y:S01]  /*a5f0*/  STL [R1+0xc0], R92 ;  /* 0x0000c05c01007387 */ /* 0x0005e20000100800 */
[----:B------:R-:W-:-:S03]  /*a600*/  SEL R94, R94, RZ, !P0 ;  /* 0x000000ff5e5e7207 */ /* 0x000fc60004000000 */
[----:B------:R-:W4:Y:S01]  /*a610*/  LDL.LU R101, [R1+0x80] ;  /* 0x0000800001657983 */ /* 0x000f220000300800 */
[----:B------:R-:W-:Y:S01]  /*a620*/  ISETP.NE.U32.AND P3, PT, R94, RZ, PT ;  /* 0x000000ff5e00720c */ /* 0x000fe20003f65070 */
[----:B--2---:R-:W-:Y:S02]  /*a630*/  IMAD.MOV.U32 R92, RZ, RZ, R100 ;  /* 0x000000ffff5c7224 */ /* 0x004fe400078e0064 */
[----:B------:R-:W-:Y:S01]  /*a640*/  IMAD.MOV.U32 R93, RZ, RZ, R244 ;  /* 0x000000ffff5d7224 */ /* 0x000fe200078e00f4 */
[----:B------:R-:W-:-:S03]  /*a650*/  LOP3.LUT R100, R3, 0x4c, RZ, 0xfc, !PT ;  /* 0x0000004c03647812 */ /* 0x000fc600078efcff */
[----:B------:R-:W-:Y:S01]  /*a660*/  IMAD.WIDE R92, R7, 0x4, R92 ;  /* 0x00000004075c7825 */ /* 0x000fe200078e025c */
[----:B------:R-:W-:Y:S02]  /*a670*/  SEL R94, RZ, 0x4, P1 ;  /* 0x00000004ff5e7807 */ /* 0x000fe40000800000 */
[----:B------:R-:W-:Y:S01]  /*a680*/  ISETP.GE.AND P1, PT, R100, UR5, PT ;  /* 0x0000000564007c0c */ /* 0x000fe2000bf26270 */
[----:B------:R-:W-:Y:S01]  /*a690*/  IMAD.MOV.U32 R244, RZ, RZ, R93 ;  /* 0x000000fffff47224 */ /* 0x000fe200078e005d */
[----:B------:R3:W-:Y:S04]  /*a6a0*/  STL [R1+0xb8], R92 ;  /* 0x0000b85c01007387 */ /* 0x0007e80000100800 */
[----:B------:R3:W-:Y:S04]  /*a6b0*/  LDGSTS.E [R2+0x4000], [R92.64], P2 ;  /* 0x040000005c027fae */ /* 0x0007e80009121846 */
[----:B------:R-:W2:Y:S01]  /*a6c0*/  LDL.LU R100, [R1+0x78] ;  /* 0x0000780001647983 */ /* 0x000ea20000300800 */
[----:B------:R-:W-:Y:S01]  /*a6d0*/  SEL R94, R94, RZ, !P0 ;  /* 0x000000ff5e5e7207 */ /* 0x000fe20004000000 */
[----:B---3--:R-:W-:-:S02]  /*a6e0*/  IMAD.MOV.U32 R92, RZ, RZ, R95 ;  /* 0x000000ffff5c7224 */ /* 0x008fc400078e005f */
        /* <DEDUP_REMOVED lines=14> */
[----:B------:R-:W-:Y:S02]  /*a7d0*/  SEL R94, R94, RZ, !P0 ;  /* 0x000000ff5e5e7207 */ /* 0x000fe40004000000 */
[C---:B------:R-:W-:Y:S01]  /*a7e0*/  LOP3.LUT R103, R3.reuse, 0x5c, RZ, 0xfc, !PT ;  /* 0x0000005c03677812 */ /* 0x040fe200078efcff */
        /* <DEDUP_REMOVED lines=17> */
[----:B------:R1:W-:Y:S04]  /*a900*/  STL [R1+0x80], R92 ;  /* 0x0000805c01007387 */ /* 0x0003e80000100800 */
[----:B------:R-:W4:Y:S01]  /*a910*/  LDL.LU R101, [R1+0x64] ;  /* 0x0000640001657983 */ /* 0x000f220000300800 */
[----:B------:R-:W-:Y:S01]  /*a920*/  SEL R94, R94, RZ, !P0 ;  /* 0x000000ff5e5e7207 */ /* 0x000fe20004000000 */
[----:B-1----:R-:W-:-:S02]  /*a930*/  IMAD.MOV.U32 R93, RZ, RZ, R233 ;  /* 0x000000ffff5d7224 */ /* 0x002fc400078e00e9 */
[----:B--2---:R-:W-:-:S04]  /*a940*/  IMAD.MOV.U32 R92, RZ, RZ, R100 ;  /* 0x000000ffff5c7224 */ /* 0x004fc800078e0064 */
[----:B------:R-:W-:Y:S01]  /*a950*/  IMAD.WIDE R92, R7, 0x4, R92 ;  /* 0x00000004075c7825 */ /* 0x000fe200078e025c */
[----:B------:R-:W-:Y:S02]  /*a960*/  ISETP.NE.U32.AND P3, PT, R94, RZ, PT ;  /* 0x000000ff5e00720c */ /* 0x000fe40003f65070 */
[----:B------:R-:W-:Y:S01]  /*a970*/  SEL R94, RZ, 0x4, P1 ;  /* 0x00000004ff5e7807 */ /* 0x000fe20000800000 */
[----:B------:R-:W-:Y:S01]  /*a980*/  IMAD.MOV.U32 R233, RZ, RZ, R93 ;  /* 0x000000ffffe97224 */ /* 0x000fe200078e005d */
[----:B------:R3:W-:Y:S04]  /*a990*/  STL [R1+0x78], R92 ;  /* 0x0000785c01007387 */ /* 0x0007e80000100800 */
[----:B------:R3:W-:Y:S04]  /*a9a0*/  LDGSTS.E [R2+0x5000], [R92.64], P2 ;  /* 0x050000005c027fae */ /* 0x0007e80009121846 */
[----:B------:R-:W2:Y:S01]  /*a9b0*/  LDL.LU R100, [R1+0x60] ;  /* 0x0000600001647983 */ /* 0x000ea20000300800 */
[----:B------:R-:W-:-:S02]  /*a9c0*/  SEL R94, R94, RZ, !P0 ;  /* 0x000000ff5e5e7207 */ /* 0x000fc40004000000 */
[----:B------:R-:W-:Y:S01]  /*a9d0*/  ISETP.GE.AND P1, PT, R103, UR5, PT ;  /* 0x0000000567007c0c */ /* 0x000fe2000bf26270 */
        /* <DEDUP_REMOVED lines=9> */
[----:B------:R-:W-:Y:S01]  /*aa70*/  SEL R94, R94, RZ, !P0 ;  /* 0x000000ff5e5e7207 */ /* 0x000fe20004000000 */
[----:B------:R-:W-:Y:S02]  /*aa80*/  IMAD.MOV.U32 R231, RZ, RZ, R93 ;  /* 0x000000ffffe77224 */ /* 0x000fe400078e005d */
[----:B------:R1:W-:Y:S01]  /*aa90*/  LDGSTS.E [R2+0x5400], [R92.64], P3 ;  /* 0x054000005c027fae */ /* 0x0003e20009921846 */
[----:B------:R-:W-:Y:S02]  /*aaa0*/  ISETP.NE.U32.AND P3, PT, R94, RZ, PT ;  /* 0x000000ff5e00720c */ /* 0x000fe40003f65070 */
[----:B------:R-:W-:Y:S01]  /*aab0*/  SEL R94, RZ, 0x4, P1 ;  /* 0x00000004ff5e7807 */ /* 0x000fe20000800000 */
[----:B-1----:R-:W-:-:S03]  /*aac0*/  IMAD.MOV.U32 R93, RZ, RZ, R229 ;  /* 0x000000ffff5d7224 */ /* 0x002fc600078e00e5 */
[----:B------:R-:W-:Y:S01]  /*aad0*/  SEL R94, R94, RZ, !P0 ;  /* 0x000000ff5e5e7207 */ /* 0x000fe20004000000 */
[----:B----4-:R-:W-:Y:S01]  /*aae0*/  IMAD.MOV.U32 R92, RZ, RZ, R102 ;  /* 0x000000ffff5c7224 */ /* 0x010fe200078e0066 */
[----:B------:R-:W-:-:S03]  /*aaf0*/  LOP3.LUT R102, R3, 0x64, RZ, 0xfc, !PT ;  /* 0x0000006403667812 */ /* 0x000fc600078efcff */
[----:B------:R-:W-:Y:S01]  /*ab00*/  IMAD.WIDE R92, R7, 0x4, R92 ;  /* 0x00000004075c7825 */ /* 0x000fe200078e025c */
[----:B------:R-:W-:-:S03]  /*ab10*/  ISETP.GE.AND P1, PT, R102, UR5, PT ;  /* 0x0000000566007c0c */ /* 0x000fc6000bf26270 */
[----:B------:R-:W-:Y:S01]  /*ab20*/  IMAD.MOV.U32 R229, RZ, RZ, R93 ;  /* 0x000000ffffe57224 */ /* 0x000fe200078e005d */
[----:B------:R1:W-:Y:S01]  /*ab30*/  LDGSTS.E [R2+0x5800], [R92.64], P2 ;  /* 0x058000005c027fae */ /* 0x0003e20009121846 */
[----:B------:R-:W-:-:S03]  /*ab40*/  ISETP.NE.U32.AND P2, PT, R94, RZ, PT ;  /* 0x000000ff5e00720c */ /* 0x000fc60003f45070 */
[----:B------:R1:W-:Y:S01]  /*ab50*/  STL [R1+0x6c], R92 ;  /* 0x00006c5c01007387 */ /* 0x0003e20000100800 */
[----:B------:R-:W-:-:S03]  /*ab60*/  SEL R94, RZ, 0x4, P1 ;  /* 0x00000004ff5e7807 */ /* 0x000fc60000800000 */
[----:B------:R-:W4:Y:S01]  /*ab70*/  LDL.LU R103, [R1+0x58] ;  /* 0x0000580001677983 */ /* 0x000f220000300800 */
[----:B------:R-:W-:Y:S01]  /*ab80*/  SEL R94, R94, RZ, !P0 ;  /* 0x000000ff5e5e7207 */ /* 0x000fe20004000000 */
[----:B-1----:R-:W-:Y:S02]  /*ab90*/  IMAD.MOV.U32 R93, RZ, RZ, R227 ;  /* 0x000000ffff5d7224 */ /* 0x002fe400078e00e3 */
[----:B------:R-:W-:Y:S01]  /*aba0*/  IMAD.MOV.U32 R92, RZ, RZ, R101 ;  /* 0x000000ffff5c7224 */ /* 0x000fe200078e0065 */
[----:B------:R-:W-:-:S03]  /*abb0*/  LOP3.LUT R101, R3, 0x68, RZ, 0xfc, !PT ;  /* 0x0000006803657812 */ /* 0x000fc600078efcff */
[----:B------:R-:W-:Y:S01]  /*abc0*/  IMAD.WIDE R92, R7, 0x4, R92 ;  /* 0x00000004075c7825 */ /* 0x000fe200078e025c */
[----:B------:R-:W-:-:S03]  /*abd0*/  ISETP.GE.AND P1, PT, R101, UR5, PT ;  /* 0x0000000565007c0c */ /* 0x000fc6000bf26270 */
[----:B------:R-:W-:Y:S01]  /*abe0*/  IMAD.MOV.U32 R227, RZ, RZ, R93 ;  /* 0x000000ffffe37224 */ /* 0x000fe200078e005d */
[----:B------:R1:W-:Y:S01]  /*abf0*/  LDGSTS.E [R2+0x5c00], [R92.64], P3 ;  /* 0x05c000005c027fae */ /* 0x0003e20009921846 */
[----:B------:R-:W-:-:S03]  /*ac00*/  ISETP.NE.U32.AND P3, PT, R94, RZ, PT ;  /* 0x000000ff5e00720c */ /* 0x000fc60003f65070 */
[----:B------:R1:W-:Y:S01]  /*ac10*/  STL [R1+0x64], R92 ;  /* 0x0000645c01007387 */ /* 0x0003e20000100800 */
[----:B------:R-:W-:-:S04]  /*ac20*/  SEL R94, RZ, 0x4, P1 ;  /* 0x00000004ff5e7807 */ /* 0x000fc80000800000 */
[----:B------:R-:W-:Y:S01]  /*ac30*/  SEL R94, R94, RZ, !P0 ;  /* 0x000000ff5e5e7207 */ /* 0x000fe20004000000 */
[----:B-1----:R-:W-:Y:S02]  /*ac40*/  IMAD.MOV.U32 R93, RZ, RZ, R224 ;  /* 0x000000ffff5d7224 */ /* 0x002fe400078e00e0 */
[----:B--2---:R-:W-:-:S04]  /*ac50*/  IMAD.MOV.U32 R92, RZ, RZ, R100 ;  /* 0x000000ffff5c7224 */ /* 0x004fc800078e0064 */
[----:B------:R-:W-:Y:S01]  /*ac60*/  IMAD.WIDE R92, R7, 0x4, R92 ;  /* 0x00000004075c7825 */ /* 0x000fe200078e025c */
[----:B------:R-:W-:-:S04]  /*ac70*/  LOP3.LUT R100, R3, 0x6c, RZ, 0xfc, !PT ;  /* 0x0000006c03647812 */ /* 0x000fc800078efcff */
[----:B------:R1:W-:Y:S01]  /*ac80*/  LDGSTS.E [R2+0x6000], [R92.64], P2 ;  /* 0x060000005c027fae */ /* 0x0003e20009121846 */
[----:B------:R-:W-:-:S03]  /*ac90*/  ISETP.NE.U32.AND P2, PT, R94, RZ, PT ;  /* 0x000000ff5e00720c */ /* 0x000fc60003f45070 */
[----:B------:R1:W-:Y:S04]  /*aca0*/  STL [R1+0x60], R92 ;  /* 0x0000605c01007387 */ /* 0x0003e80000100800 */
[----:B------:R-:W2:Y:S01]  /*acb0*/  LDL.LU R101, [R1+0x50] ;  /* 0x0000500001657983 */ /* 0x000ea20000300800 */
[----:B------:R-:W-:Y:S01]  /*acc0*/  ISETP.GE.AND P1, PT, R100, UR5, PT ;  /* 0x0000000564007c0c */ /* 0x000fe2000bf26270 */
[----:B---3--:R-:W-:Y:S02]  /*acd0*/  IMAD.MOV.U32 R94, RZ, RZ, R95 ;  /* 0x000000ffff5e7224 */ /* 0x008fe400078e005f */
[----:B------:R-:W-:Y:S01]  /*ace0*/  IMAD.MOV.U32 R95, RZ, RZ, R218 ;  /* 0x000000ffff5f7224 */ /* 0x000fe200078e00da */
[----:B------:R-:W-:-:S03]  /*acf0*/  LOP3.LUT R102, R3, 0x70, RZ, 0xfc, !PT ;  /* 0x0000007003667812 */ /* 0x000fc600078efcff */
[----:B------:R-:W-:Y:S01]  /*ad00*/  IMAD.WIDE R94, R7, 0x4, R94 ;  /* 0x00000004075e7825 */ /* 0x000fe200078e025e */
[----:B------:R-:W-:Y:S02]  /*ad10*/  SEL R100, RZ, 0x4, P1 ;  /* 0x00000004ff647807 */ /* 0x000fe40000800000 */
[----:B------:R-:W-:Y:S02]  /*ad20*/  ISETP.GE.AND P1, PT, R102, UR5, PT ;  /* 0x0000000566007c0c */ /* 0x000fe4000bf26270 */
[----:B------:R3:W-:Y:S04]  /*ad30*/  STL [R1+0x54], R94 ;  /* 0x0000545e01007387 */ /* 0x0007e80000100800 */
[----:B------:R-:W2:Y:S01]  /*ad40*/  LDL.LU R102, [R1+0x10c] ;  /* 0x00010c0001667983 */ /* 0x000ea20000300800 */
[----:B------:R-:W-:-:S02]  /*ad50*/  IMAD.MOV.U32 R224, RZ, RZ, R93 ;  /* 0x000000ffffe07224 */ /* 0x000fc400078e005d */
[----:B-1----:R-:W-:Y:S02]  /*ad60*/  IMAD.MOV.U32 R92, RZ, RZ, R222 ;  /* 0x000000ffff5c7224 */ /* 0x002fe400078e00de */
[----:B------:R-:W-:Y:S01]  /*ad70*/  IMAD.MOV.U32 R93, RZ, RZ, R221 ;  /* 0x000000ffff5d7224 */ /* 0x000fe200078e00dd */
[----:B------:R-:W-:-:S03]  /*ad80*/  SEL R100, R100, RZ, !P0 ;  /* 0x000000ff64647207 */ /* 0x000fc60004000000 */
[----:B------:R-:W-:-:S05]  /*ad90*/  IMAD.WIDE R92, R7, 0x4, R92 ;  /* 0x00000004075c7825 */ /* 0x000fca00078e025c */
[----:B------:R1:W-:Y:S01]  /*ada0*/  LDGSTS.E [R2+0x6400], [R92.64], P3 ;  /* 0x064000005c027fae */ /* 0x0003e20009921846 */
[----:B------:R-:W-:Y:S01]  /*adb0*/  ISETP.NE.U32.AND P3, PT, R100, RZ, PT ;  /* 0x000000ff6400720c */ /* 0x000fe20003f65070 */
[----:B------:R-:W-:Y:S02]  /*adc0*/  IMAD.MOV.U32 R222, RZ, RZ, R92 ;  /* 0x000000ffffde7224 */ /* 0x000fe400078e005c */
[----:B------:R-:W-:Y:S01]  /*add0*/  IMAD.MOV.U32 R221, RZ, RZ, R93 ;  /* 0x000000ffffdd7224 */ /* 0x000fe200078e005d */
[----:B------:R-:W-:Y:S01]  /*ade0*/  LOP3.LUT R108, R3, 0x74, RZ, 0xfc, !PT ;  /* 0x00000074036c7812 */ /* 0x000fe200078efcff */
[----:B------:R3:W-:Y:S01]  /*adf0*/  LDGSTS.E [R2+0x6800], [R94.64], P2 ;  /* 0x068000005e027fae */ /* 0x0007e20009121846 */
[----:B-1----:R-:W-:Y:S01]  /*ae00*/  IMAD.MOV.U32 R93, RZ, RZ, R216 ;  /* 0x000000ffff5d7224 */ /* 0x002fe200078e00d8 */
[----:B---3--:R-:W-:Y:S02]  /*ae10*/  SEL R94, RZ, 0x4, P1 ;  /* 0x00000004ff5e7807 */ /* 0x008fe40000800000 */
[----:B------:R-:W-:-:S02]  /*ae20*/  ISETP.GE.AND P1, PT, R108, UR5, PT ;  /* 0x000000056c007c0c */ /* 0x000fc4000bf26270 */
[----:B------:R-:W-:Y:S01]  /*ae30*/  SEL R94, R94, RZ, !P0 ;  /* 0x000000ff5e5e7207 */ /* 0x000fe20004000000 */
[----:B------:R-:W-:Y:S02]  /*ae40*/  IMAD.MOV.U32 R218, RZ, RZ, R95 ;  /* 0x000000ffffda7224 */ /* 0x000fe400078e005f */
[----:B------:R-:W-:Y:S02]  /*ae50*/  IMAD.MOV.U32 R95, RZ, RZ, R212 ;  /* 0x000000ffff5f7224 */ /* 0x000fe400078e00d4 */
[----:B----4-:R-:W-:Y:S01]  /*ae60*/  IMAD.MOV.U32 R92, RZ, RZ, R103 ;  /* 0x000000ffff5c7224 */ /* 0x010fe200078e0067 */
[----:B------:R-:W-:-:S03]  /*ae70*/  LOP3.LUT R103, R3, 0x78, RZ, 0xfc, !PT ;  /* 0x0000007803677812 */ /* 0x000fc600078efcff */
[----:B------:R-:W-:Y:S01]  /*ae80*/  IMAD.WIDE R92, R7, 0x4, R92 ;  /* 0x00000004075c7825 */ /* 0x000fe200078e025c */
[----:B------:R-:W-:-:S03]  /*ae90*/  ISETP.GE.AND P2, PT, R103, UR5, PT ;  /* 0x0000000567007c0c */ /* 0x000fc6000bf46270 */
[----:B------:R-:W-:Y:S01]  /*aea0*/  IMAD.MOV.U32 R216, RZ, RZ, R93 ;  /* 0x000000ffffd87224 */ /* 0x000fe200078e005d */
[----:B------:R1:W-:Y:S01]  /*aeb0*/  LDGSTS.E [R2+0x6c00], [R92.64], P3 ;  /* 0x06c000005c027fae */ /* 0x0003e20009921846 */
[----:B------:R-:W-:-:S03]  /*aec0*/  LOP3.LUT R103, R3, 0x7c, RZ, 0xfc, !PT ;  /* 0x0000007c03677812 */ /* 0x000fc600078efcff */
[----:B------:R1:W-:Y:S01]  /*aed0*/  STL [R1+0x58], R92 ;  /* 0x0000585c01007387 */ /* 0x0003e20000100800 */
[----:B------:R-:W-:Y:S02]  /*aee0*/  ISETP.NE.U32.AND P3, PT, R94, RZ, PT ;  /* 0x000000ff5e00720c */ /* 0x000fe40003f65070 */
[----:B-1----:R-:W-:Y:S02]  /*aef0*/  SEL R93, RZ, 0x4, P1 ;  /* 0x00000004ff5d7807 */ /* 0x002fe40000800000 */
[----:B------:R-:W-:Y:S02]  /*af00*/  SEL R92, RZ, 0x4, P2 ;  /* 0x00000004ff5c7807 */ /* 0x000fe40001000000 */
[----:B------:R-:W-:Y:S02]  /*af10*/  SEL R93, R93, RZ, !P0 ;  /* 0x000000ff5d5d7207 */ /* 0x000fe40004000000 */
[----:B------:R-:W-:Y:S02]  /*af20*/  SEL R92, R92, RZ, !P0 ;  /* 0x000000ff5c5c7207 */ /* 0x000fe40004000000 */
[----:B------:R-:W-:-:S02]  /*af30*/  ISETP.GE.AND P1, PT, R103, UR5, PT ;  /* 0x0000000567007c0c */ /* 0x000fc4000bf26270 */
[----:B------:R-:W-:Y:S01]  /*af40*/  ISETP.NE.U32.AND P2, PT, R93, RZ, PT ;  /* 0x000000ff5d00720c */ /* 0x000fe20003f45070 */
[----:B------:R-:W-:Y:S01]  /*af50*/  IMAD.MOV.U32 R93, RZ, RZ, R214 ;  /* 0x000000ffff5d7224 */ /* 0x000fe200078e00d6 */
[----:B------:R-:W-:Y:S01]  /*af60*/  ISETP.NE.U32.AND P4, PT, R92, RZ, PT ;  /* 0x000000ff5c00720c */ /* 0x000fe20003f85070 */
[----:B------:R-:W-:Y:S01]  /*af70*/  IMAD.MOV.U32 R92, RZ, RZ, R215 ;  /* 0x000000ffff5c7224 */ /* 0x000fe200078e00d7 */
[----:B------:R-:W-:-:S03]  /*af80*/  SEL R100, RZ, 0x4, P1 ;  /* 0x00000004ff647807 */ /* 0x000fc60000800000 */
[----:B------:R-:W-:Y:S01]  /*af90*/  IMAD.WIDE R92, R7, 0x4, R92 ;  /* 0x00000004075c7825 */ /* 0x000fe200078e025c */
[----:B------:R-:W-:-:S04]  /*afa0*/  SEL R100, R100, RZ, !P0 ;  /* 0x000000ff64647207 */ /* 0x000fc80004000000 */
[----:B------:R-:W-:Y:S01]  /*afb0*/  ISETP.NE.U32.AND P1, PT, R100, RZ, PT ;  /* 0x000000ff6400720c */ /* 0x000fe20003f25070 */
[----:B------:R1:W-:Y:S01]  /*afc0*/  LDGSTS.E [R2+0x7000], [R92.64], P3 ;  /* 0x070000005c027fae */ /* 0x0003e20009921846 */
[----:B--2---:R-:W-:-:S04]  /*afd0*/  IMAD.MOV.U32 R94, RZ, RZ, R101 ;  /* 0x000000ffff5e7224 */ /* 0x004fc800078e0065 */
[----:B------:R-:W-:-:S04]  /*afe0*/  IMAD.WIDE R94, R7, 0x4, R94 ;  /* 0x00000004075e7825 */ /* 0x000fc800078e025e */
[----:B------:R-:W-:Y:S01]  /*aff0*/  IMAD.MOV.U32 R215, RZ, RZ, R92 ;  /* 0x000000ffffd77224 */ /* 0x000fe200078e005c */
[----:B------:R2:W-:Y:S01]  /*b000*/  LDGSTS.E [R2+0x7400], [R94.64], P2 ;  /* 0x074000005e027fae */ /* 0x0005e20009121846 */
[----:B------:R-:W-:Y:S02]  /*b010*/  IMAD.MOV.U32 R214, RZ, RZ, R93 ;  /* 0x000000ffffd67224 */ /* 0x000fe400078e005d */
[----:B------:R-:W-:Y:S01]  /*b020*/  IMAD.MOV.U32 R212, RZ, RZ, R95 ;  /* 0x000000ffffd47224 */ /* 0x000fe200078e005f */
[----:B------:R2:W-:Y:S01]  /*b030*/  STL [R1+0x50], R94 ;  /* 0x0000505e01007387 */ /* 0x0005e20000100800 */
[----:B-1----:R-:W-:Y:S02]  /*b040*/  IMAD.MOV.U32 R92, RZ, RZ, R209 ;  /* 0x000000ffff5c7224 */ /* 0x002fe400078e00d1 */
[----:B------:R-:W-:Y:S01]  /*b050*/  IMAD.MOV.U32 R93, RZ, RZ, R208 ;  /* 0x000000ffff5d7224 */ /* 0x000fe200078e00d0 */
[----:B------:R-:W3:Y:S04]  /*b060*/  LDL.LU R108, [R1+0x48] ;  /* 0x00004800016c7983 */ /* 0x000ee80000300800 */
[----:B------:R-:W4:Y:S01]  /*b070*/  LDL.LU R101, [R1+0xa8] ;  /* 0x0000a80001657983 */ /* 0x000f220000300800 */
[----:B------:R-:W-:-:S04]  /*b080*/  IMAD.WIDE R92, R7, 0x4, R92 ;  /* 0x00000004075c7825 */ /* 0x000fc800078e025c */
[----:B--2---:R-:W-:Y:S01]  /*b090*/  IMAD.MOV.U32 R94, RZ, RZ, R102 ;  /* 0x000000ffff5e7224 */ /* 0x004fe200078e0066 */
[----:B------:R-:W-:Y:S01]  /*b0a0*/  LOP3.LUT R103, R3, 0x2, RZ, 0xfc, !PT ;  /* 0x0000000203677812 */ /* 0x000fe200078efcff */
[----:B------:R-:W-:Y:S01]  /*b0b0*/  IMAD.MOV.U32 R95, RZ, RZ, R205 ;  /* 0x000000ffff5f7224 */ /* 0x000fe200078e00cd */
[----:B------:R1:W-:Y:S03]  /*b0c0*/  LDGSTS.E [R2+0x7800], [R92.64], P4 ;  /* 0x078000005c027fae */ /* 0x0003e6000a121846 */
[----:B------:R-:W-:-:S05]  /*b0d0*/  IMAD.WIDE R94, R7, 0x4, R94 ;  /* 0x00000004075e7825 */ /* 0x000fca00078e025e */
[----:B------:R2:W-:Y:S01]  /*b0e0*/  LDGSTS.E [R2+0x7c00], [R94.64], P1 ;  /* 0x07c000005e027fae */ /* 0x0005e20008921846 */
[----:B------:R-:W-:-:S03]  /*b0f0*/  ISETP.GE.AND P1, PT, R103, UR5, PT ;  /* 0x0000000567007c0c */ /* 0x000fc6000bf26270 */
[----:B------:R2:W-:Y:S04]  /*b100*/  STL [R1+0x10c], R94 ;  /* 0x00010c5e01007387 */ /* 0x0005e80000100800 */
[----:B------:R-:W4:Y:S04]  /*b110*/  LDL.LU R103, [R1+0x40] ;  /* 0x0000400001677983 */ /* 0x000f280000300800 */
[----:B------:R-:W4:Y:S01]  /*b120*/  LDL.LU R100, [R1+0xa0] ;  /* 0x0000a00001647983 */ /* 0x000f220000300800 */
[----:B------:R-:W-:-:S03]  /*b130*/  IMAD.MOV.U32 R205, RZ, RZ, R95 ;  /* 0x000000ffffcd7224 */ /* 0x000fc600078e005f */
[----:B------:R-:W4:Y:S04]  /*b140*/  LDL.LU R110, [R1+0x38] ;  /* 0x00003800016e7983 */ /* 0x000f280000300800 */
[----:B--2---:R-:W2:Y:S01]  /*b150*/  LDL.LU R95, [R1+0x98] ;  /* 0x00009800015f7983 */ /* 0x004ea20000300800 */
[C---:B------:R-:W-:Y:S01]  /*b160*/  LOP3.LUT R102, R3.reuse, 0x6, RZ, 0xfc, !PT ;  /* 0x0000000603667812 */ /* 0x040fe200078efcff */
[----:B------:R-:W-:Y:S01]  /*b170*/  IMAD.MOV.U32 R208, RZ, RZ, R93 ;  /* 0x000000ffffd07224 */ /* 0x000fe200078e005d */
[----:B-1----:R-:W-:Y:S02]  /*b180*/  SEL R93, RZ, 0x4, P1 ;  /* 0x00000004ff5d7807 */ /* 0x002fe40000800000 */
[----:B------:R-:W-:Y:S01]  /*b190*/  ISETP.GE.AND P2, PT, R102, UR5, PT ;  /* 0x0000000566007c0c */ /* 0x000fe2000bf46270 */
[----:B------:R-:W-:Y:S01]  /*b1a0*/  IMAD.MOV.U32 R209, RZ, RZ, R92 ;  /* 0x000000ffffd17224 */ /* 0x000fe200078e005c */
[----:B------:R-:W-:-:S02]  /*b1b0*/  LOP3.LUT R109, R3, 0xa, RZ, 0xfc, !PT ;  /* 0x0000000a036d7812 */ /* 0x000fc400078efcff */
[----:B------:R-:W-:Y:S02]  /*b1c0*/  SEL R92, RZ, 0x4, P2 ;  /* 0x00000004ff5c7807 */ /* 0x000fe40001000000 */
[----:B------:R-:W-:Y:S02]  /*b1d0*/  LOP3.LUT R102, R3, 0xe, RZ, 0xfc, !PT ;  /* 0x0000000e03667812 */ /* 0x000fe400078efcff */
[----:B------:R-:W-:Y:S02]  /*b1e0*/  SEL R93, R93, RZ, !P0 ;  /* 0x000000ff5d5d7207 */ /* 0x000fe40004000000 */
[----:B------:R-:W-:Y:S02]  /*b1f0*/  ISETP.GE.AND P3, PT, R109, UR5, PT ;  /* 0x000000056d007c0c */ /* 0x000fe4000bf66270 */
[----:B------:R-:W-:Y:S01]  /*b200*/  SEL R92, R92, RZ, !P0 ;  /* 0x000000ff5c5c7207 */ /* 0x000fe20004000000 */
[----:B------:R-:W2:Y:S01]  /*b210*/  LDL.LU R109, [R1+0x30] ;  /* 0x00003000016d7983 */ /* 0x000ea20000300800 */
[----:B------:R-:W-:-:S02]  /*b220*/  ISETP.GE.AND P4, PT, R102, UR5, PT ;  /* 0x0000000566007c0c */ /* 0x000fc4000bf86270 */
[----:B------:R-:W-:Y:S02]  /*b230*/  ISETP.NE.U32.AND P1, PT, R93, RZ, PT ;  /* 0x000000ff5d00720c */ /* 0x000fe40003f25070 */
[----:B------:R-:W-:Y:S02]  /*b240*/  SEL R93, RZ, 0x4, P3 ;  /* 0x00000004ff5d7807 */ /* 0x000fe40001800000 */
[----:B------:R-:W-:Y:S02]  /*b250*/  ISETP.NE.U32.AND P2, PT, R92, RZ, PT ;  /* 0x000000ff5c00720c */ /* 0x000fe40003f45070 */
[----:B------:R-:W-:Y:S02]  /*b260*/  SEL R92, RZ, 0x4, P4 ;  /* 0x00000004ff5c7807 */ /* 0x000fe40002000000 */
[----:B------:R-:W-:Y:S02]  /*b270*/  SEL R93, R93, RZ, !P0 ;  /* 0x000000ff5d5d7207 */ /* 0x000fe40004000000 */
[----:B------:R-:W-:-:S02]  /*b280*/  LOP3.LUT R102, R3, 0x12, RZ, 0xfc, !PT ;  /* 0x0000001203667812 */ /* 0x000fc400078efcff */
[----:B------:R-:W-:Y:S02]  /*b290*/  SEL R92, R92, RZ, !P0 ;  /* 0x000000ff5c5c7207 */ /* 0x000fe40004000000 */
[----:B------:R-:W-:Y:S02]  /*b2a0*/  ISETP.NE.U32.AND P5, PT, R93, RZ, PT ;  /* 0x000000ff5d00720c */ /* 0x000fe40003fa5070 */
[----:B------:R-:W-:Y:S02]  /*b2b0*/  ISETP.NE.U32.AND P3, PT, R92, RZ, PT ;  /* 0x000000ff5c00720c */ /* 0x000fe40003f65070 */
[----:B------:R-:W-:Y:S02]  /*b2c0*/  ISETP.GE.AND P4, PT, R102, UR5, PT ;  /* 0x0000000566007c0c */ /* 0x000fe4000bf86270 */
[----:B------:R-:W2:Y:S01]  /*b2d0*/  LDL.LU R102, [R1+0x90] ;  /* 0x0000900001667983 */ /* 0x000ea20000300800 */
[----:B------:R-:W-:-:S04]  /*b2e0*/  IMAD.WIDE R196, R7, 0x4, R196 ;  /* 0x0000000407c47825 */ /* 0x000fc800078e02c4 */
[----:B------:R-:W-:Y:S01]  /*b2f0*/  IMAD.WIDE R192, R7, 0x4, R192 ;  /* 0x0000000407c07825 */ /* 0x000fe200078e02c0 */
[----:B------:R1:W-:Y:S01]  /*b300*/  LDGSTS.E [R200+0x200], [R196.64], P1 ;  /* 0x00200000c4c87fae */ /* 0x0003e20008921846 */
[----:B------:R-:W-:-:S03]  /*b310*/  SEL R94, RZ, 0x4, P4 ;  /* 0x00000004ff5e7807 */ /* 0x000fc60002000000 */
[----:B------:R1:W-:Y:S01]  /*b320*/  LDGSTS.E [R200+0x600], [R192.64], P2 ;  /* 0x00600000c0c87fae */ /* 0x0003e20009121846 */
[----:B------:R-:W-:-:S04]  /*b330*/  SEL R94, R94, RZ, !P0 ;  /* 0x000000ff5e5e7207 */ /* 0x000fc80004000000 */
[----:B------:R-:W-:Y:S01]  /*b340*/  ISETP.NE.U32.AND P2, PT, R94, RZ, PT ;  /* 0x000000ff5e00720c */ /* 0x000fe20003f45070 */
[----:B---3--:R-:W-:Y:S02]  /*b350*/  IMAD.MOV.U32 R93, RZ, RZ, R108 ;  /* 0x000000ffff5d7224 */ /* 0x008fe400078e006c */
[----:B----4-:R-:W-:Y:S01]  /*b360*/  IMAD.MOV.U32 R92, RZ, RZ, R101 ;  /* 0x000000ffff5c7224 */ /* 0x010fe200078e0065 */
[----:B------:R-:W-:-:S03]  /*b370*/  LOP3.LUT R101, R3, 0x16, RZ, 0xfc, !PT ;  /* 0x0000001603657812 */ /* 0x000fc600078efcff */
[----:B------:R-:W-:Y:S01]  /*b380*/  IMAD.WIDE R92, R7, 0x4, R92 ;  /* 0x00000004075c7825 */ /* 0x000fe200078e025c */
[----:B------:R-:W-:-:S04]  /*b390*/  ISETP.GE.AND P1, PT, R101, UR5, PT ;  /* 0x0000000565007c0c */ /* 0x000fc8000bf26270 */
[----:B------:R-:W-:Y:S04]  /*b3a0*/  STL [R1+0xa8], R92 ;  /* 0x0000a85c01007387 */ /* 0x000fe80000100800 */
[----:B------:R3:W-:Y:S04]  /*b3b0*/  LDGSTS.E [R200+0xa00], [R92.64], P5 ;  /* 0x00a000005cc87fae */ /* 0x0007e8000a921846 */
[----:B------:R3:W-:Y:S04]  /*b3c0*/  STL [R1+0x48], R93 ;  /* 0x0000485d01007387 */ /* 0x0007e80000100800 */
[----:B------:R-:W4:Y:S04]  /*b3d0*/  LDL.LU R108, [R1+0x28] ;  /* 0x00002800016c7983 */ /* 0x000f280000300800 */
[----:B------:R-:W4:Y:S01]  /*b3e0*/  LDL.LU R101, [R1+0x104] ;  /* 0x0001040001657983 */ /* 0x000f220000300800 */
[----:B---3--:R-:W-:-:S02]  /*b3f0*/  IMAD.MOV.U32 R93, RZ, RZ, R103 ;  /* 0x000000ffff5d7224 */ /* 0x008fc400078e0067 */
[----:B------:R-:W-:Y:S01]  /*b400*/  IMAD.MOV.U32 R92, RZ, RZ, R100 ;  /* 0x000000ffff5c7224 */ /* 0x000fe200078e0064 */
[----:B------:R-:W-:-:S03]  /*b410*/  LOP3.LUT R100, R3, 0x1a, RZ, 0xfc, !PT ;  /* 0x0000001a03647812 */ /* 0x000fc600078efcff */
[----:B------:R-:W-:Y:S01]  /*b420*/  IMAD.WIDE R92, R7, 0x4, R92 ;  /* 0x00000004075c7825 */ /* 0x000fe200078e025c */
[----:B------:R-:W-:Y:S02]  /*b430*/  SEL R94, RZ, 0x4, P1 ;  /* 0x00000004ff5e7807 */ /* 0x000fe40000800000 */
[----:B------:R-:W-:Y:S02]  /*b440*/  ISETP.GE.AND P1, PT, R100, UR5, PT ;  /* 0x0000000564007c0c */ /* 0x000fe4000bf26270 */
[----:B------:R2:W-:Y:S04]  /*b450*/  STL [R1+0xa0], R92 ;  /* 0x0000a05c01007387 */ /* 0x0005e80000100800 */
[----:B------:R3:W-:Y:S04]  /*b460*/  STL [R1+0x40], R93 ;  /* 0x0000405d01007387 */ /* 0x0007e80000100800 */
[----:B------:R-:W4:Y:S04]  /*b470*/  LDL.LU R103, [R1+0x20] ;  /* 0x0000200001677983 */ /* 0x000f280000300800 */
[----:B------:R-:W4:Y:S04]  /*b480*/  LDL.LU R100, [R1+0xfc] ;  /* 0x0000fc0001647983 */ /* 0x000f280000300800 */
[----:B------:R2:W-:Y:S01]  /*b490*/  LDGSTS.E [R200+0xe00], [R92.64], P3 ;  /* 0x00e000005cc87fae */ /* 0x0005e20009921846 */
[----:B------:R-:W-:Y:S01]  /*b4a0*/  SEL R94, R94, RZ, !P0 ;  /* 0x000000ff5e5e7207 */ /* 0x000fe20004000000 */
[----:B--2---:R-:W-:-:S02]  /*b4b0*/  IMAD.MOV.U32 R92, RZ, RZ, R95 ;  /* 0x000000ffff5c7224 */ /* 0x004fc400078e005f */
[----:B---3--:R-:W-:Y:S01]  /*b4c0*/  IMAD.MOV.U32 R93, RZ, RZ, R110 ;  /* 0x000000ffff5d7224 */ /* 0x008fe200078e006e */
[----:B------:R-:W-:-:S03]  /*b4d0*/  LOP3.LUT R95, R3, 0x1e, RZ, 0xfc, !PT ;  /* 0x0000001e035f7812 */ /* 0x000fc600078efcff */
[----:B------:R-:W-:Y:S01]  /*b4e0*/  IMAD.WIDE R92, R7, 0x4, R92 ;  /* 0x00000004075c7825 */ /* 0x000fe200078e025c */
[----:B------:R-:W-:Y:S02]  /*b4f0*/  ISETP.NE.U32.AND P3, PT, R94, RZ, PT ;  /* 0x000000ff5e00720c */ /* 0x000fe40003f65070 */
[----:B------:R-:W-:Y:S02]  /*b500*/  SEL R94, RZ, 0x4, P1 ;  /* 0x00000004ff5e7807 */ /* 0x000fe40000800000 */
[----:B------:R2:W-:Y:S01]  /*b510*/  STL [R1+0x98], R92 ;  /* 0x0000985c01007387 */ /* 0x0005e20000100800 */
[----:B------:R-:W-:-:S03]  /*b520*/  ISETP.GE.AND P1, PT, R95, UR5, PT ;  /* 0x000000055f007c0c */ /* 0x000fc6000bf26270 */
        /* <DEDUP_REMOVED lines=11> */
[----:B------:R-:W-:Y:S01]  /*b5e0*/  STL [R1+0x90], R92 ;  /* 0x0000905c01007387 */ /* 0x000fe20000100800 */
[----:B------:R-:W-:-:S03]  /*b5f0*/  ISETP.GE.AND P1, PT, R102, UR5, PT ;  /* 0x0000000566007c0c */ /* 0x000fc6000bf26270 */
[----:B------:R4:W-:Y:S04]  /*b600*/  LDGSTS.E [R200+0x1600], [R92.64], P3 ;  /* 0x016000005cc87fae */ /* 0x0009e80009921846 */
[----:B------:R4:W-:Y:S04]  /*b610*/  STL [R1+0x30], R93 ;  /* 0x0000305d01007387 */ /* 0x0009e80000100800 */
[----:B------:R-:W2:Y:S04]  /*b620*/  LDL.LU R109, [R1+0x10] ;  /* 0x00001000016d7983 */ /* 0x000ea80000300800 */
[----:B------:R-:W2:Y:S01]  /*b630*/  LDL.LU R102, [R1+0xec] ;  /* 0x0000ec0001667983 */ /* 0x000ea20000300800 */
        /* <DEDUP_REMOVED lines=9> */
[----:B------:R4:W-:Y:S04]  /*b6d0*/  STL [R1+0x104], R92 ;  /* 0x0001045c01007387 */ /* 0x0009e80000100800 */
[----:B------:R4:W-:Y:S04]  /*b6e0*/  LDGSTS.E [R200+0x1a00], [R92.64], P2 ;  /* 0x01a000005cc87fae */ /* 0x0009e80009121846 */
[----:B------:R1:W-:Y:S04]  /*b6f0*/  STL [R1+0x28], R93 ;  /* 0x0000285d01007387 */ /* 0x0003e80000100800 */
[----:B------:R-:W3:Y:S01]  /*b700*/  LDL.LU R108, [R1+0x8] ;  /* 0x00000800016c7983 */ /* 0x000ee20000300800 */
[----:B----4-:R-:W-:-:S03]  /*b710*/  IMAD.MOV.U32 R92, RZ, RZ, R100 ;  /* 0x000000ffff5c7224 */ /* 0x010fc600078e0064 */
[----:B------:R-:W4:Y:S01]  /*b720*/  LDL.LU R101, [R1+0xe4] ;  /* 0x0000e40001657983 */ /* 0x000f220000300800 */
[----:B-1----:R-:W-:Y:S01]  /*b730*/  IMAD.MOV.U32 R93, RZ, RZ, R103 ;  /* 0x000000ffff5d7224 */ /* 0x002fe200078e0067 */
[----:B------:R-:W-:-:S03]  /*b740*/  LOP3.LUT R100, R3, 0x2a, RZ, 0xfc, !PT ;  /* 0x0000002a03647812 */ /* 0x000fc600078efcff */
[----:B------:R-:W-:Y:S01]  /*b750*/  IMAD.WIDE R92, R7, 0x4, R92 ;  /* 0x00000004075c7825 */ /* 0x000fe200078e025c */
[----:B------:R-:W-:Y:S02]  /*b760*/  ISETP.NE.U32.AND P2, PT, R94, RZ, PT ;  /* 0x000000ff5e00720c */ /* 0x000fe40003f45070 */
[----:B------:R-:W-:Y:S02]  /*b770*/  SEL R94, RZ, 0x4, P1 ;  /* 0x00000004ff5e7807 */ /* 0x000fe40000800000 */
[----:B------:R1:W-:Y:S01]  /*b780*/  STL [R1+0xfc], R92 ;  /* 0x0000fc5c01007387 */ /* 0x0003e20000100800 */
[----:B------:R-:W-:-:S03]  /*b790*/  ISETP.GE.AND P1, PT, R100, UR5, PT ;  /* 0x0000000564007c0c */ /* 0x000fc6000bf26270 */
[----:B------:R1:W-:Y:S04]  /*b7a0*/  STL [R1+0x20], R93 ;  /* 0x0000205d01007387 */ /* 0x0003e80000100800 */
[----:B------:R-:W4:Y:S04]  /*b7b0*/  LDL.LU R103, [R1] ;  /* 0x0000000001677983 */ /* 0x000f280000300800 */
[----:B------:R-:W4:Y:S04]  /*b7c0*/  LDL.LU R100, [R1+0xdc] ;  /* 0x0000dc0001647983 */ /* 0x000f280000300800 */
[----:B------:R1:W-:Y:S01]  /*b7d0*/  LDGSTS.E [R200+0x1e00], [R92.64], P3 ;  /* 0x01e000005cc87fae */ /* 0x0003e20009921846 */
[----:B------:R-:W-:Y:S01]  /*b7e0*/  SEL R94, R94, RZ, !P0 ;  /* 0x000000ff5e5e7207 */ /* 0x000fe20004000000 */
[----:B-1----:R-:W-:-:S02]  /*b7f0*/  IMAD.MOV.U32 R92, RZ, RZ, R95 ;  /* 0x000000ffff5c7224 */ /* 0x002fc400078e005f */
[----:B------:R-:W-:Y:S01]  /*b800*/  IMAD.MOV.U32 R93, RZ, RZ, R110 ;  /* 0x000000ffff5d7224 */ /* 0x000fe200078e006e */
[----:B------:R-:W-:-:S03]  /*b810*/  LOP3.LUT R95, R3, 0x2e, RZ, 0xfc, !PT ;  /* 0x0000002e035f7812 */ /* 0x000fc600078efcff */
[----:B------:R-:W-:Y:S01]  /*b820*/  IMAD.WIDE R92, R7, 0x4, R92 ;  /* 0x00000004075c7825 */ /* 0x000fe200078e025c */
[----:B------:R-:W-:Y:S02]  /*b830*/  ISETP.NE.U32.AND P3, PT, R94, RZ, PT ;  /* 0x000000ff5e00720c */ /* 0x000fe40003f65070 */
[----:B------:R-:W-:Y:S02]  /*b840*/  SEL R94, RZ, 0x4, P1 ;  /* 0x00000004ff5e7807 */ /* 0x000fe40000800000 */
[----:B------:R-:W-:Y:S01]  /*b850*/  STL [R1+0xf4], R92 ;  /* 0x0000f45c01007387 */ /* 0x000fe20000100800 */
[----:B------:R-:W-:-:S03]  /*b860*/  ISETP.GE.AND P1, PT, R95, UR5, PT ;  /* 0x000000055f007c0c */ /* 0x000fc6000bf26270 */
[----:B------:R2:W-:Y:S04]  /*b870*/  STL [R1+0x18], R93 ;  /* 0x0000185d01007387 */ /* 0x0005e80000100800 */
[----:B------:R-:W4:Y:S04]  /*b880*/  LDL.LU R95, [R1+0xd4] ;  /* 0x0000d400015f7983 */ /* 0x000f280000300800 */
[----:B------:R2:W-:Y:S01]  /*b890*/  LDGSTS.E [R200+0x2200], [R92.64], P2 ;  /* 0x022000005cc87fae */ /* 0x0005e20009121846 */
[----:B------:R-:W-:-:S04]  /*b8a0*/  SEL R94, R94, RZ, !P0 ;  /* 0x000000ff5e5e7207 */ /* 0x000fc80004000000 */
[----:B------:R-:W-:Y:S01]  /*b8b0*/  ISETP.NE.U32.AND P2, PT, R94, RZ, PT ;  /* 0x000000ff5e00720c */ /* 0x000fe20003f45070 */
[----:B--2---:R-:W-:Y:S02]  /*b8c0*/  IMAD.MOV.U32 R93, RZ, RZ, R109 ;  /* 0x000000ffff5d7224 */ /* 0x004fe400078e006d */
[----:B------:R-:W-:Y:S01]  /*b8d0*/  IMAD.MOV.U32 R92, RZ, RZ, R102 ;  /* 0x000000ffff5c7224 */ /* 0x000fe200078e0066 */
[----:B------:R-:W-:-:S03]  /*b8e0*/  LOP3.LUT R102, R3, 0x32, RZ, 0xfc, !PT ;  /* 0x0000003203667812 */ /* 0x000fc600078efcff */
[----:B------:R-:W-:Y:S01]  /*b8f0*/  IMAD.WIDE R92, R7, 0x4, R92 ;  /* 0x00000004075c7825 */ /* 0x000fe200078e025c */
[----:B------:R-:W-:-:S04]  /*b900*/  SEL R94, RZ, 0x4, P1 ;  /* 0x00000004ff5e7807 */ /* 0x000fc80000800000 */
[----:B------:R-:W-:Y:S01]  /*b910*/  STL [R1+0xec], R92 ;  /* 0x0000ec5c01007387 */ /* 0x000fe20000100800 */
[----:B------:R-:W-:-:S03]  /*b920*/  ISETP.GE.AND P1, PT, R102, UR5, PT ;  /* 0x0000000566007c0c */ /* 0x000fc6000bf26270 */
[----:B------:R3:W-:Y:S04]  /*b930*/  LDGSTS.E [R200+0x2600], [R92.64], P3 ;  /* 0x026000005cc87fae */ /* 0x0007e80009921846 */
[----:B------:R3:W-:Y:S01]  /*b940*/  STL [R1+0x10], R93 ;  /* 0x0000105d01007387 */ /* 0x0007e20000100800 */
[----:B------:R-:W-:-:S03]  /*b950*/  SEL R94, R94, RZ, !P0 ;  /* 0x000000ff5e5e7207 */ /* 0x000fc60004000000 */
[----:B------:R-:W2:Y:S01]  /*b960*/  LDL.LU R102, [R1+0xcc] ;  /* 0x0000cc0001667983 */ /* 0x000ea20000300800 */
[----:B------:R-:W-:Y:S02]  /*b970*/  ISETP.NE.U32.AND P3, PT, R94, RZ, PT ;  /* 0x000000ff5e00720c */ /* 0x000fe40003f65070 */
[----:B------:R-:W-:-:S04]  /*b980*/  SEL R94, RZ, 0x4, P1 ;  /* 0x00000004ff5e7807 */ /* 0x000fc80000800000 */
[----:B------:R-:W-:Y:S01]  /*b990*/  SEL R94, R94, RZ, !P0 ;  /* 0x000000ff5e5e7207 */ /* 0x000fe20004000000 */
[----:B---3--:R-:W-:Y:S02]  /*b9a0*/  IMAD.MOV.U32 R93, RZ, RZ, R108 ;  /* 0x000000ffff5d7224 */ /* 0x008fe400078e006c */
[----:B----4-:R-:W-:Y:S01]  /*b9b0*/  IMAD.MOV.U32 R92, RZ, RZ, R101 ;  /* 0x000000ffff5c7224 */ /* 0x010fe200078e0065 */
[----:B------:R-:W-:-:S03]  /*b9c0*/  LOP3.LUT R101, R3, 0x36, RZ, 0xfc, !PT ;  /* 0x0000003603657812 */ /* 0x000fc600078efcff */
[----:B------:R-:W-:Y:S01]  /*b9d0*/  IMAD.WIDE R92, R7, 0x4, R92 ;  /* 0x00000004075c7825 */ /* 0x000fe200078e025c */
[----:B------:R-:W-:-:S04]  /*b9e0*/  ISETP.GE.AND P1, PT, R101, UR5, PT ;  /* 0x0000000565007c0c */ /* 0x000fc8000bf26270 */
[----:B------:R1:W-:Y:S04]  /*b9f0*/  STL [R1+0xe4], R92 ;  /* 0x0000e45c01007387 */ /* 0x0003e80000100800 */
[----:B------:R1:W-:Y:S04]  /*ba00*/  LDGSTS.E [R200+0x2a00], [R92.64], P2 ;  /* 0x02a000005cc87fae */ /* 0x0003e80009121846 */
[----:B------:R3:W-:Y:S04]  /*ba10*/  STL [R1+0x8], R93 ;  /* 0x0000085d01007387 */ /* 0x0007e80000100800 */
[----:B------:R-:W4:Y:S01]  /*ba20*/  LDL.LU R101, [R1+0xc4] ;  /* 0x0000c40001657983 */ /* 0x000f220000300800 */
[----:B-1----:R-:W-:-:S02]  /*ba30*/  IMAD.MOV.U32 R92, RZ, RZ, R100 ;  /* 0x000000ffff5c7224 */ /* 0x002fc400078e0064 */
[----:B---3--:R-:W-:Y:S01]  /*ba40*/  IMAD.MOV.U32 R93, RZ, RZ, R103 ;  /* 0x000000ffff5d7224 */ /* 0x008fe200078e0067 */
[----:B------:R-:W-:-:S03]  /*ba50*/  LOP3.LUT R100, R3, 0x3a, RZ, 0xfc, !PT ;  /* 0x0000003a03647812 */ /* 0x000fc600078efcff */
[----:B------:R-:W-:Y:S01]  /*ba60*/  IMAD.WIDE R92, R7, 0x4, R92 ;  /* 0x00000004075c7825 */ /* 0x000fe200078e025c */
[----:B------:R-:W-:Y:S02]  /*ba70*/  ISETP.NE.U32.AND P2, PT, R94, RZ, PT ;  /* 0x000000ff5e00720c */ /* 0x000fe40003f45070 */
[----:B------:R-:W-:Y:S02]  /*ba80*/  SEL R94, RZ, 0x4, P1 ;  /* 0x00000004ff5e7807 */ /* 0x000fe40000800000 */
[----:B------:R1:W-:Y:S01]  /*ba90*/  STL [R1+0xdc], R92 ;  /* 0x0000dc5c01007387 */ /* 0x0003e20000100800 */
[----:B------:R-:W-:-:S03]  /*baa0*/  ISETP.GE.AND P1, PT, R100, UR5, PT ;  /* 0x0000000564007c0c */ /* 0x000fc6000bf26270 */
[----:B------:R3:W-:Y:S04]  /*bab0*/  STL [R1], R93 ;  /* 0x0000005d01007387 */ /* 0x0007e80000100800 */
[----:B------:R-:W4:Y:S04]  /*bac0*/  LDL.LU R100, [R1+0xbc] ;  /* 0x0000bc0001647983 */ /* 0x000f280000300800 */
[----:B------:R1:W-:Y:S01]  /*bad0*/  LDGSTS.E [R200+0x2e00], [R92.64], P3 ;  /* 0x02e000005cc87fae */ /* 0x0003e20009921846 */
[----:B------:R-:W-:-:S04]  /*bae0*/  SEL R94, R94, RZ, !P0 ;  /* 0x000000ff5e5e7207 */ /* 0x000fc80004000000 */
[----:B------:R-:W-:Y:S01]  /*baf0*/  ISETP.NE.U32.AND P3, PT, R94, RZ, PT ;  /* 0x000000ff5e00720c */ /* 0x000fe20003f65070 */
[----:B-1----:R-:W-:Y:S02]  /*bb00*/  IMAD.MOV.U32 R92, RZ, RZ, R95 ;  /* 0x000000ffff5c7224 */ /* 0x002fe400078e005f */
[----:B---3--:R-:W-:Y:S01]  /*bb10*/  IMAD.MOV.U32 R93, RZ, RZ, R251 ;  /* 0x000000ffff5d7224 */ /* 0x008fe200078e00fb */
[----:B------:R-:W-:-:S03]  /*bb20*/  LOP3.LUT R95, R3, 0x3e, RZ, 0xfc, !PT ;  /* 0x0000003e035f7812 */ /* 0x000fc600078efcff */
[----:B------:R-:W-:Y:S01]  /*bb30*/  IMAD.WIDE R92, R7, 0x4, R92 ;  /* 0x00000004075c7825 */ /* 0x000fe200078e025c */
[----:B------:R-:W-:Y:S02]  /*bb40*/  SEL R94, RZ, 0x4, P1 ;  /* 0x00000004ff5e7807 */ /* 0x000fe40000800000 */
[----:B------:R-:W-:Y:S02]  /*bb50*/  ISETP.GE.AND P1, PT, R95, UR5, PT ;  /* 0x000000055f007c0c */ /* 0x000fe4000bf26270 */
[----:B------:R1:W-:Y:S04]  /*bb60*/  STL [R1+0xd4], R92 ;  /* 0x0000d45c01007387 */ /* 0x0003e80000100800 */
[----:B------:R-:W3:Y:S01]  /*bb70*/  LDL.LU R95, [R1+0xb4] ;  /* 0x0000b400015f7983 */ /* 0x000ee20000300800 */
[----:B------:R-:W-:-:S03]  /*bb80*/  IMAD.MOV.U32 R251, RZ, RZ, R93 ;  /* 0x000000fffffb7224 */ /* 0x000fc600078e005d */
[----:B------:R1:W-:Y:S01]  /*bb90*/  LDGSTS.E [R200+0x3200], [R92.64], P2 ;  /* 0x032000005cc87fae */ /* 0x0003e20009121846 */
[----:B------:R-:W-:-:S04]  /*bba0*/  SEL R94, R94, RZ, !P0 ;  /* 0x000000ff5e5e7207 */ /* 0x000fc80004000000 */
[----:B------:R-:W-:Y:S01]  /*bbb0*/  ISETP.NE.U32.AND P2, PT, R94, RZ, PT ;  /* 0x000000ff5e00720c */ /* 0x000fe20003f45070 */
[----:B-1----:R-:W-:Y:S01]  /*bbc0*/  IMAD.MOV.U32 R93, RZ, RZ, R249 ;  /* 0x000000ffff5d7224 */ /* 0x002fe200078e00f9 */
[----:B------:R-:W-:Y:S01]  /*bbd0*/  SEL R94, RZ, 0x4, P1 ;  /* 0x00000004ff5e7807 */ /* 0x000fe20000800000 */
[----:B--2---:R-:W-:Y:S01]  /*bbe0*/  IMAD.MOV.U32 R92, RZ, RZ, R102 ;  /* 0x000000ffff5c7224 */ /* 0x004fe200078e0066 */
[----:B------:R-:W-:-:S03]  /*bbf0*/  LOP3.LUT R102, R3, 0x42, RZ, 0xfc, !PT ;  /* 0x0000004203667812 */ /* 0x000fc600078efcff */
[----:B------:R-:W-:Y:S01]  /*bc00*/  IMAD.WIDE R92, R7, 0x4, R92 ;  /* 0x00000004075c7825 */ /* 0x000fe200078e025c */
[----:B------:R-:W-:-:S03]  /*bc10*/  ISETP.GE.AND P1, PT, R102, UR5, PT ;  /* 0x0000000566007c0c */ /* 0x000fc6000bf26270 */
[----:B------:R-:W-:Y:S01]  /*bc20*/  IMAD.MOV.U32 R249, RZ, RZ, R93 ;  /* 0x000000fffff97224 */ /* 0x000fe200078e005d */
[----:B------:R1:W-:Y:S04]  /*bc30*/  LDGSTS.E [R200+0x3600], [R92.64], P3 ;  /* 0x036000005cc87fae */ /* 0x0003e80009921846 */
[----:B------:R1:W-:Y:S01]  /*bc40*/  STL [R1+0xcc], R92 ;  /* 0x0000cc5c01007387 */ /* 0x0003e20000100800 */
[----:B------:R-:W-:-:S03]  /*bc50*/  SEL R94, R94, RZ, !P0 ;  /* 0x000000ff5e5e7207 */ /* 0x000fc60004000000 */
[----:B------:R-:W2:Y:S01]  /*bc60*/  LDL.LU R102, [R1+0x8c] ;  /* 0x00008c0001667983 */ /* 0x000ea20000300800 */
[----:B------:R-:W-:Y:S01]  /*bc70*/  ISETP.NE.U32.AND P3, PT, R94, RZ, PT ;  /* 0x000000ff5e00720c */ /* 0x000fe20003f65070 */
[----:B-1----:R-:W-:Y:S01]  /*bc80*/  IMAD.MOV.U32 R93, RZ, RZ, R247 ;  /* 0x000000ffff5d7224 */ /* 0x002fe200078e00f7 */
[----:B------:R-:W-:Y:S01]  /*bc90*/  SEL R94, RZ, 0x4, P1 ;  /* 0x00000004ff5e7807 */ /* 0x000fe20000800000 */
        /* <DEDUP_REMOVED lines=8> */
[----:B-1----:R-:W-:-:S02]  /*bd20*/  IMAD.MOV.U32 R92, RZ, RZ, R100 ;  /* 0x000000ffff5c7224 */ /* 0x002fc400078e0064 */
[----:B------:R-:W-:-:S04]  /*bd30*/  IMAD.MOV.U32 R93, RZ, RZ, R245 ;  /* 0x000000ffff5d7224 */ /* 0x000fc800078e00f5 */
[----:B------:R-:W-:-:S05]  /*bd40*/  IMAD.WIDE R92, R7, 0x4, R92 ;  /* 0x00000004075c7825 */ /* 0x000fca00078e025c */
[----:B------:R3:W-:Y:S04]  /*bd50*/  STL [R1+0xbc], R92 ;  /* 0x0000bc5c01007387 */ /* 0x0007e80000100800 */
[----:B------:R-:W4:Y:S01]  /*bd60*/  LDL.LU R100, [R1+0x7c] ;  /* 0x00007c0001647983 */ /* 0x000f220000300800 */
[----:B------:R-:W-:Y:S01]  /*bd70*/  SEL R94, R94, RZ, !P0 ;  /* 0x000000ff5e5e7207 */ /* 0x000fe20004000000 */
[----:B------:R-:W-:Y:S01]  /*bd80*/  IMAD.MOV.U32 R245, RZ, RZ, R93 ;  /* 0x000000fffff57224 */ /* 0x000fe200078e005d */
[----:B------:R-:W-:Y:S01]  /*bd90*/  LOP3.LUT R103, R3, 0x4a, RZ, 0xfc, !PT ;  /* 0x0000004a03677812 */ /* 0x000fe200078efcff */
[----:B------:R3:W-:Y:S01]  /*bda0*/  LDGSTS.E [R200+0x3e00], [R92.64], P3 ;  /* 0x03e000005cc87fae */ /* 0x0007e20009921846 */
[----:B------:R-:W-:Y:S02]  /*bdb0*/  ISETP.NE.U32.AND P2, PT, R94, RZ, PT ;  /* 0x000000ff5e00720c */ /* 0x000fe40003f45070 */
[----:B------:R-:W-:-:S02]  /*bdc0*/  SEL R94, RZ, 0x4, P1 ;  /* 0x00000004ff5e7807 */ /* 0x000fc40000800000 */
[----:B------:R-:W-:Y:S02]  /*bdd0*/  ISETP.GE.AND P1, PT, R103, UR5, PT ;  /* 0x0000000567007c0c */ /* 0x000fe4000bf26270 */
        /* <DEDUP_REMOVED lines=14> */
[----:B-1----:R-:W-:Y:S02]  /*bec0*/  IMAD.MOV.U32 R93, RZ, RZ, R241 ;  /* 0x000000ffff5d7224 */ /* 0x002fe400078e00f1 */
[----:B--2---:R-:W-:-:S04]  /*bed0*/  IMAD.MOV.U32 R92, RZ, RZ, R102 ;  /* 0x000000ffff5c7224 */ /* 0x004fc800078e0066 */
[----:B------:R-:W-:-:S04]  /*bee0*/  IMAD.WIDE R92, R7, 0x4, R92 ;  /* 0x00000004075c7825 */ /* 0x000fc800078e025c */
[----:B------:R-:W-:Y:S01]  /*bef0*/  IMAD.MOV.U32 R241, RZ, RZ, R93 ;  /* 0x000000fffff17224 */ /* 0x000fe200078e005d */
[----:B------:R1:W-:Y:S04]  /*bf00*/  LDGSTS.E [R200+0x4600], [R92.64], P3 ;  /* 0x046000005cc87fae */ /* 0x0003e80009921846 */
[----:B------:R1:W-:Y:S04]  /*bf10*/  STL [R1+0x8c], R92 ;  /* 0x00008c5c01007387 */ /* 0x0003e80000100800 */
[----:B------:R-:W2:Y:S01]  /*bf20*/  LDL.LU R103, [R1+0x68] ;  /* 0x0000680001677983 */ /* 0x000ea20000300800 */
[----:B-1----:R-:W-:Y:S01]  /*bf30*/  IMAD.MOV.U32 R93, RZ, RZ, R239 ;  /* 0x000000ffff5d7224 */ /* 0x002fe200078e00ef */
[----:B------:R-:W-:-:S02]  /*bf40*/  LOP3.LUT R102, R3, 0x52, RZ, 0xfc, !PT ;  /* 0x0000005203667812 */ /* 0x000fc400078efcff */
[----:B------:R-:W-:Y:S02]  /*bf50*/  SEL R94, RZ, 0x4, P1 ;  /* 0x00000004ff5e7807 */ /* 0x000fe40000800000 */
[----:B------:R-:W-:Y:S01]  /*bf60*/  ISETP.GE.AND P1, PT, R102, UR5, PT ;  /* 0x0000000566007c0c */ /* 0x000fe2000bf26270 */
[----:B----4-:R-:W-:-:S04]  /*bf70*/  IMAD.MOV.U32 R92, RZ, RZ, R101 ;  /* 0x000000ffff5c7224 */ /* 0x010fc800078e0065 */
[----:B------:R-:W-:-:S04]  /*bf80*/  IMAD.WIDE R92, R7, 0x4, R92 ;  /* 0x00000004075c7825 */ /* 0x000fc800078e025c */
[----:B------:R-:W-:Y:S01]  /*bf90*/  IMAD.MOV.U32 R239, RZ, RZ, R93 ;  /* 0x000000ffffef7224 */ /* 0x000fe200078e005d */
[----:B------:R1:W-:Y:S04]  /*bfa0*/  LDGSTS.E [R200+0x4a00], [R92.64], P2 ;  /* 0x04a000005cc87fae */ /* 0x0003e80009121846 */
[----:B------:R1:W-:Y:S02]  /*bfb0*/  STL [R1+0x84], R92 ;  /* 0x0000845c01007387 */ /* 0x0003e40000100800 */
[----:B-1----:R-:W-:Y:S02]  /*bfc0*/  IMAD.MOV.U32 R92, RZ, RZ, R100 ;  /* 0x000000ffff5c7224 */ /* 0x002fe400078e0064 */
[----:B------:R-:W-:-:S04]  /*bfd0*/  IMAD.MOV.U32 R93, RZ, RZ, R235 ;  /* 0x000000ffff5d7224 */ /* 0x000fc800078e00eb */
[----:B------:R-:W-:-:S05]  /*bfe0*/  IMAD.WIDE R92, R7, 0x4, R92 ;  /* 0x00000004075c7825 */ /* 0x000fca00078e025c */
[----:B------:R1:W-:Y:S04]  /*bff0*/  STL [R1+0x7c], R92 ;  /* 0x00007c5c01007387 */ /* 0x0003e80000100800 */
[----:B------:R-:W4:Y:S01]  /*c000*/  LDL.LU R102, [R1+0x5c] ;  /* 0x00005c0001667983 */ /* 0x000f220000300800 */
[----:B------:R-:W-:Y:S02]  /*c010*/  SEL R94, R94, RZ, !P0 ;  /* 0x000000ff5e5e7207 */ /* 0x000fe40004000000 */
[----:B------:R-:W-:Y:S02]  /*c020*/  LOP3.LUT R101, R3, 0x56, RZ, 0xfc, !PT ;  /* 0x0000005603657812 */ /* 0x000fe400078efcff */
[----:B------:R-:W-:Y:S02]  /*c030*/  ISETP.NE.U32.AND P3, PT, R94, RZ, PT ;  /* 0x000000ff5e00720c */ /* 0x000fe40003f65070 */
[----:B------:R-:W-:-:S02]  /*c040*/  SEL R94, RZ, 0x4, P1 ;  /* 0x00000004ff5e7807 */ /* 0x000fc40000800000 */
[----:B------:R-:W-:Y:S02]  /*c050*/  ISETP.GE.AND P1, PT, R101, UR5, PT ;  /* 0x0000000565007c0c */ /* 0x000fe4000bf26270 */
[----:B------:R-:W-:-:S04]  /*c060*/  SEL R94, R94, RZ, !P0 ;  /* 0x000000ff5e5e7207 */ /* 0x000fc80004000000 */
[----:B------:R-:W-:Y:S02]  /*c070*/  ISETP.NE.U32.AND P2, PT, R94, RZ, PT ;  /* 0x000000ff5e00720c */ /* 0x000fe40003f45070 */
[----:B------:R-:W-:Y:S01]  /*c080*/  SEL R94, RZ, 0x4, P1 ;  /* 0x00000004ff5e7807 */ /* 0x000fe20000800000 */
[----:B------:R1:W-:Y:S03]  /*c090*/  LDGSTS.E [R200+0x4e00], [R92.64], P3 ;  /* 0x04e000005cc87fae */ /* 0x0003e60009921846 */
[----:B------:R-:W-:Y:S02]  /*c0a0*/  SEL R94, R94, RZ, !P0 ;  /* 0x000000ff5e5e7207 */ /* 0x000fe40004000000 */
[----:B------:R-:W-:Y:S02]  /*c0b0*/  LOP3.LUT R100, R3, 0x5a, RZ, 0xfc, !PT ;  /* 0x0000005a03647812 */ /* 0x000fe400078efcff */
[----:B------:R-:W-:Y:S01]  /*c0c0*/  ISETP.NE.U32.AND P3, PT, R94, RZ, PT ;  /* 0x000000ff5e00720c */ /* 0x000fe20003f65070 */
[----:B---3--:R-:W-:-:S02]  /*c0d0*/  IMAD.MOV.U32 R94, RZ, RZ, R95 ;  /* 0x000000ffff5e7224 */ /* 0x008fc400078e005f */
[----:B------:R-:W-:Y:S01]  /*c0e0*/  IMAD.MOV.U32 R95, RZ, RZ, R230 ;  /* 0x000000ffff5f7224 */ /* 0x000fe200078e00e6 */
[----:B------:R-:W-:Y:S02]  /*c0f0*/  ISETP.GE.AND P1, PT, R100, UR5, PT ;  /* 0x0000000564007c0c */ /* 0x000fe4000bf26270 */
[----:B------:R-:W-:Y:S01]  /*c100*/  LOP3.LUT R101, R3, 0x5e, RZ, 0xfc, !PT ;  /* 0x0000005e03657812 */ /* 0x000fe200078efcff */
[----:B------:R-:W-:Y:S01]  /*c110*/  IMAD.WIDE R94, R7, 0x4, R94 ;  /* 0x00000004075e7825 */ /* 0x000fe200078e025e */
[----:B------:R-:W-:Y:S02]  /*c120*/  SEL R100, RZ, 0x4, P1 ;  /* 0x00000004ff647807 */ /* 0x000fe40000800000 */
[----:B------:R-:W-:Y:S02]  /*c130*/  ISETP.GE.AND P1, PT, R101, UR5, PT ;  /* 0x0000000565007c0c */ /* 0x000fe4000bf26270 */
[----:B------:R3:W-:Y:S04]  /*c140*/  STL [R1+0x70], R94 ;  /* 0x0000705e01007387 */ /* 0x0007e80000100800 */
[----:B------:R-:W4:Y:S01]  /*c150*/  LDL.LU R101, [R1+0x114] ;  /* 0x0001140001657983 */ /* 0x000f220000300800 */
[----:B------:R-:W-:-:S02]  /*c160*/  IMAD.MOV.U32 R235, RZ, RZ, R93 ;  /* 0x000000ffffeb7224 */ /* 0x000fc400078e005d */
[----:B-1----:R-:W-:Y:S02]  /*c170*/  IMAD.MOV.U32 R92, RZ, RZ, R234 ;  /* 0x000000ffff5c7224 */ /* 0x002fe400078e00ea */
[----:B------:R-:W-:-:S04]  /*c180*/  IMAD.MOV.U32 R93, RZ, RZ, R232 ;  /* 0x000000ffff5d7224 */ /* 0x000fc800078e00e8 */
[----:B------:R-:W-:-:S05]  /*c190*/  IMAD.WIDE R92, R7, 0x4, R92 ;  /* 0x00000004075c7825 */ /* 0x000fca00078e025c */
[----:B------:R2:W-:Y:S04]  /*c1a0*/  LDGSTS.E [R200+0x5200], [R92.64], P2 ;  /* 0x052000005cc87fae */ /* 0x0005e80009121846 */
[----:B------:R3:W-:Y:S01]  /*c1b0*/  LDGSTS.E [R200+0x5600], [R94.64], P3 ;  /* 0x056000005ec87fae */ /* 0x0007e20009921846 */
[----:B------:R-:W-:Y:S02]  /*c1c0*/  IMAD.MOV.U32 R234, RZ, RZ, R92 ;  /* 0x000000ffffea7224 */ /* 0x000fe400078e005c */
[----:B------:R-:W-:Y:S01]  /*c1d0*/  IMAD.MOV.U32 R232, RZ, RZ, R93 ;  /* 0x000000ffffe87224 */ /* 0x000fe200078e005d */
[----:B---3--:R-:W-:-:S04]  /*c1e0*/  SEL R94, RZ, 0x4, P1 ;  /* 0x00000004ff5e7807 */ /* 0x008fc80000800000 */
[----:B------:R-:W-:Y:S01]  /*c1f0*/  SEL R94, R94, RZ, !P0 ;  /* 0x000000ff5e5e7207 */ /* 0x000fe20004000000 */
[----:B------:R-:W-:Y:S02]  /*c200*/  IMAD.MOV.U32 R230, RZ, RZ, R95 ;  /* 0x000000ffffe67224 */ /* 0x000fe400078e005f */
[----:B--2---:R-:W-:Y:S01]  /*c210*/  IMAD.MOV.U32 R92, RZ, RZ, R103 ;  /* 0x000000ffff5c7224 */ /* 0x004fe200078e0067 */
[----:B------:R-:W-:Y:S01]  /*c220*/  ISETP.NE.U32.AND P3, PT, R94, RZ, PT ;  /* 0x000000ff5e00720c */ /* 0x000fe20003f65070 */
[----:B------:R-:W-:Y:S02]  /*c230*/  IMAD.MOV.U32 R93, RZ, RZ, R228 ;  /* 0x000000ffff5d7224 */ /* 0x000fe400078e00e4 */
[----:B------:R-:W-:Y:S02]  /*c240*/  IMAD.MOV.U32 R95, RZ, RZ, R223 ;  /* 0x000000ffff5f7224 */ /* 0x000fe400078e00df */
[----:B------:R-:W-:-:S05]  /*c250*/  IMAD.WIDE R92, R7, 0x4, R92 ;  /* 0x00000004075c7825 */ /* 0x000fca00078e025c */
[----:B------:R1:W-:Y:S01]  /*c260*/  STL [R1+0x68], R92 ;  /* 0x0000685c01007387 */ /* 0x0003e20000100800 */
[----:B----4-:R-:W-:-:S04]  /*c270*/  IMAD.MOV.U32 R94, RZ, RZ, R102 ;  /* 0x000000ffff5e7224 */ /* 0x010fc800078e0066 */
[----:B------:R-:W-:-:S05]  /*c280*/  IMAD.WIDE R94, R7, 0x4, R94 ;  /* 0x00000004075e7825 */ /* 0x000fca00078e025e */
[----:B------:R2:W-:Y:S04]  /*c290*/  STL [R1+0x5c], R94 ;  /* 0x00005c5e01007387 */ /* 0x0005e80000100800 */
[----:B------:R-:W3:Y:S01]  /*c2a0*/  LDL.LU R102, [R1+0x110] ;  /* 0x0001100001667983 */ /* 0x000ee20000300800 */
[----:B------:R-:W-:-:S04]  /*c2b0*/  SEL R100, R100, RZ, !P0 ;  /* 0x000000ff64647207 */ /* 0x000fc80004000000 */
[----:B------:R-:W-:Y:S02]  /*c2c0*/  ISETP.NE.U32.AND P2, PT, R100, RZ, PT ;  /* 0x000000ff6400720c */ /* 0x000fe40003f45070 */
[C---:B------:R-:W-:Y:S02]  /*c2d0*/  LOP3.LUT R108, R3.reuse, 0x62, RZ, 0xfc, !PT ;  /* 0x00000062036c7812 */ /* 0x040fe400078efcff */
[----:B------:R-:W-:Y:S02]  /*c2e0*/  LOP3.LUT R103, R3, 0x66, RZ, 0xfc, !PT ;  /* 0x0000006603677812 */ /* 0x000fe400078efcff */
[----:B------:R-:W-:Y:S01]  /*c2f0*/  ISETP.GE.AND P1, PT, R108, UR5, PT ;  /* 0x000000056c007c0c */ /* 0x000fe2000bf26270 */
[----:B------:R-:W-:-:S06]  /*c300*/  IMAD.MOV.U32 R228, RZ, RZ, R93 ;  /* 0x000000ffffe47224 */ /* 0x000fcc00078e005d */
[----:B------:R1:W-:Y:S01]  /*c310*/  LDGSTS.E [R200+0x5a00], [R92.64], P2 ;  /* 0x05a000005cc87fae */ /* 0x0003e20009121846 */
[----:B------:R-:W-:Y:S02]  /*c320*/  ISETP.GE.AND P2, PT, R103, UR5, PT ;  /* 0x0000000567007c0c */ /* 0x000fe4000bf46270 */
[----:B-1----:R-:W-:Y:S02]  /*c330*/  SEL R93, RZ, 0x4, P1 ;  /* 0x00000004ff5d7807 */ /* 0x002fe40000800000 */
[----:B------:R-:W-:Y:S02]  /*c340*/  SEL R92, RZ, 0x4, P2 ;  /* 0x00000004ff5c7807 */ /* 0x000fe40001000000 */
[----:B------:R-:W-:Y:S02]  /*c350*/  SEL R93, R93, RZ, !P0 ;  /* 0x000000ff5d5d7207 */ /* 0x000fe40004000000 */
[----:B------:R-:W-:Y:S02]  /*c360*/  SEL R92, R92, RZ, !P0 ;  /* 0x000000ff5c5c7207 */ /* 0x000fe40004000000 */
[----:B------:R-:W-:Y:S01]  /*c370*/  ISETP.NE.U32.AND P2, PT, R93, RZ, PT ;  /* 0x000000ff5d00720c */ /* 0x000fe20003f45070 */
[----:B------:R-:W-:Y:S01]  /*c380*/  IMAD.MOV.U32 R93, RZ, RZ, R225 ;  /* 0x000000ffff5d7224 */ /* 0x000fe200078e00e1 */
[----:B------:R-:W-:Y:S01]  /*c390*/  ISETP.NE.U32.AND P4, PT, R92, RZ, PT ;  /* 0x000000ff5c00720c */ /* 0x000fe20003f85070 */
[----:B------:R-:W-:Y:S01]  /*c3a0*/  IMAD.MOV.U32 R92, RZ, RZ, R226 ;  /* 0x000000ffff5c7224 */ /* 0x000fe200078e00e2 */
[----:B------:R-:W-:-:S03]  /*c3b0*/  LOP3.LUT R103, R3, 0x6a, RZ, 0xfc, !PT ;  /* 0x0000006a03677812 */ /* 0x000fc600078efcff */
[----:B------:R-:W-:Y:S01]  /*c3c0*/  IMAD.WIDE R92, R7, 0x4, R92 ;  /* 0x00000004075c7825 */ /* 0x000fe200078e025c */
[----:B------:R-:W-:-:S04]  /*c3d0*/  ISETP.GE.AND P1, PT, R103, UR5, PT ;  /* 0x0000000567007c0c */ /* 0x000fc8000bf26270 */
[----:B------:R-:W-:Y:S01]  /*c3e0*/  SEL R100, RZ, 0x4, P1 ;  /* 0x00000004ff647807 */ /* 0x000fe20000800000 */
[----:B------:R1:W-:Y:S01]  /*c3f0*/  LDGSTS.E [R200+0x5e00], [R92.64], P3 ;  /* 0x05e000005cc87fae */ /* 0x0003e20009921846 */
[----:B------:R-:W-:Y:S02]  /*c400*/  IMAD.MOV.U32 R226, RZ, RZ, R92 ;  /* 0x000000ffffe27224 */ /* 0x000fe400078e005c */
[----:B------:R-:W-:Y:S01]  /*c410*/  IMAD.MOV.U32 R225, RZ, RZ, R93 ;  /* 0x000000ffffe17224 */ /* 0x000fe200078e005d */
[----:B------:R2:W-:Y:S01]  /*c420*/  LDGSTS.E [R200+0x6200], [R94.64], P2 ;  /* 0x062000005ec87fae */ /* 0x0005e20009121846 */
[----:B------:R-:W-:Y:S01]  /*c430*/  SEL R100, R100, RZ, !P0 ;  /* 0x000000ff64647207 */ /* 0x000fe20004000000 */
[----:B-1----:R-:W-:Y:S02]  /*c440*/  IMAD.MOV.U32 R92, RZ, RZ, R220 ;  /* 0x000000ffff5c7224 */ /* 0x002fe400078e00dc */
[----:B------:R-:W-:Y:S02]  /*c450*/  IMAD.MOV.U32 R93, RZ, RZ, R219 ;  /* 0x000000ffff5d7224 */ /* 0x000fe400078e00db */
[----:B--2---:R-:W-:Y:S01]  /*c460*/  IMAD.MOV.U32 R94, RZ, RZ, R101 ;  /* 0x000000ffff5e7224 */ /* 0x004fe200078e0065 */
[----:B------:R-:W-:Y:S01]  /*c470*/  LOP3.LUT R101, R3, 0x72, RZ, 0xfc, !PT ;  /* 0x0000007203657812 */ /* 0x000fe200078efcff */
[----:B------:R-:W-:Y:S01]  /*c480*/  IMAD.WIDE R92, R7, 0x4, R92 ;  /* 0x00000004075c7825 */ /* 0x000fe200078e025c */
[----:B------:R-:W-:-:S02]  /*c490*/  ISETP.NE.U32.AND P1, PT, R100, RZ, PT ;  /* 0x000000ff6400720c */ /* 0x000fc40003f25070 */
[----:B------:R-:W-:Y:S02]  /*c4a0*/  ISETP.GE.AND P2, PT, R101, UR5, PT ;  /* 0x0000000565007c0c */ /* 0x000fe4000bf46270 */
[----:B------:R-:W-:Y:S01]  /*c4b0*/  LOP3.LUT R101, R3, 0x7a, RZ, 0xfc, !PT ;  /* 0x0000007a03657812 */ /* 0x000fe200078efcff */
[----:B------:R-:W-:Y:S01]  /*c4c0*/  IMAD.MOV.U32 R223, RZ, RZ, R95 ;  /* 0x000000ffffdf7224 */ /* 0x000fe200078e005f */
[----:B------:R1:W-:Y:S01]  /*c4d0*/  LDGSTS.E [R200+0x6600], [R92.64], P4 ;  /* 0x066000005cc87fae */ /* 0x0003e2000a121846 */
[----:B------:R-:W-:Y:S01]  /*c4e0*/  IMAD.MOV.U32 R95, RZ, RZ, R217 ;  /* 0x000000ffff5f7224 */ /* 0x000fe200078e00d9 */
[----:B------:R-:W-:Y:S02]  /*c4f0*/  ISETP.GE.AND P4, PT, R101, UR5, PT ;  /* 0x0000000565007c0c */ /* 0x000fe4000bf86270 */
[----:B------:R-:W2:Y:S01]  /*c500*/  S2R R101, SR_TID.X ;  /* 0x0000000000657919 */ /* 0x000ea20000002100 */
[----:B------:R-:W-:Y:S01]  /*c510*/  IMAD.WIDE R94, R7, 0x4, R94 ;  /* 0x00000004075e7825 */ /* 0x000fe200078e025e */
[----:B------:R-:W-:-:S04]  /*c520*/  LOP3.LUT R103, R3, 0x6e, RZ, 0xfc, !PT ;  /* 0x0000006e03677812 */ /* 0x000fc800078efcff */
[----:B------:R4:W-:Y:S01]  /*c530*/  LDGSTS.E [R200+0x6a00], [R94.64], P1 ;  /* 0x06a000005ec87fae */ /* 0x0009e20008921846 */
[----:B------:R-:W-:Y:S01]  /*c540*/  ISETP.GE.AND P1, PT, R103, UR5, PT ;  /* 0x0000000567007c0c */ /* 0x000fe2000bf26270 */
[----:B------:R-:W-:Y:S01]  /*c550*/  IMAD.MOV.U32 R219, RZ, RZ, R93 ;  /* 0x000000ffffdb7224 */ /* 0x000fe200078e005d */
[----:B------:R-:W-:Y:S01]  /*c560*/  LOP3.LUT R103, R3, 0x76, RZ, 0xfc, !PT ;  /* 0x0000007603677812 */ /* 0x000fe200078efcff */
[----:B------:R-:W-:Y:S01]  /*c570*/  IMAD.MOV.U32 R220, RZ, RZ, R92 ;  /* 0x000000ffffdc7224 */ /* 0x000fe200078e005c */
[----:B-1----:R-:W-:Y:S02]  /*c580*/  SEL R93, RZ, 0x4, P1 ;  /* 0x00000004ff5d7807 */ /* 0x002fe40000800000 */
[----:B------:R-:W-:Y:S02]  /*c590*/  SEL R92, RZ, 0x4, P2 ;  /* 0x00000004ff5c7807 */ /* 0x000fe40001000000 */
[----:B------:R-:W-:Y:S02]  /*c5a0*/  SEL R93, R93, RZ, !P0 ;  /* 0x000000ff5d5d7207 */ /* 0x000fe40004000000 */
[----:B------:R-:W-:-:S02]  /*c5b0*/  ISETP.GE.AND P3, PT, R103, UR5, PT ;  /* 0x0000000567007c0c */ /* 0x000fc4000bf66270 */
[----:B------:R-:W-:Y:S02]  /*c5c0*/  SEL R92, R92, RZ, !P0 ;  /* 0x000000ff5c5c7207 */ /* 0x000fe40004000000 */
[----:B------:R-:W-:Y:S02]  /*c5d0*/  ISETP.NE.U32.AND P1, PT, R93, RZ, PT ;  /* 0x000000ff5d00720c */ /* 0x000fe40003f25070 */
[----:B------:R-:W-:Y:S02]  /*c5e0*/  SEL R93, RZ, 0x4, P3 ;  /* 0x00000004ff5d7807 */ /* 0x000fe40001800000 */
[----:B------:R-:W-:Y:S02]  /*c5f0*/  ISETP.NE.U32.AND P2, PT, R92, RZ, PT ;  /* 0x000000ff5c00720c */ /* 0x000fe40003f45070 */
[----:B------:R-:W-:Y:S02]  /*c600*/  LOP3.LUT R103, R3, 0x7e, RZ, 0xfc, !PT ;  /* 0x0000007e03677812 */ /* 0x000fe400078efcff */
[----:B------:R-:W-:-:S02]  /*c610*/  SEL R92, RZ, 0x4, P4 ;  /* 0x00000004ff5c7807 */ /* 0x000fc40002000000 */
[----:B--2---:R-:W-:Y:S02]  /*c620*/  LOP3.LUT R101, R101, 0x7f, RZ, 0xc0, !PT ;  /* 0x0000007f65657812 */ /* 0x004fe400078ec0ff */
[----:B------:R-:W-:Y:S02]  /*c630*/  SEL R93, R93, RZ, !P0 ;  /* 0x000000ff5d5d7207 */ /* 0x000fe40004000000 */
[----:B------:R-:W-:Y:S02]  /*c640*/  ISETP.GE.AND P5, PT, R103, UR5, PT ;  /* 0x0000000567007c0c */ /* 0x000fe4000bfa6270 */
[----:B------:R-:W-:Y:S02]  /*c650*/  SEL R92, R92, RZ, !P0 ;  /* 0x000000ff5c5c7207 */ /* 0x000fe40004000000 */
[----:B------:R-:W-:Y:S02]  /*c660*/  ISETP.GE.AND P6, PT, R101, UR5, PT ;  /* 0x0000000565007c0c */ /* 0x000fe4000bfc6270 */
[----:B------:R-:W-:-:S02]  /*c670*/  ISETP.NE.U32.AND P4, PT, R93, RZ, PT ;  /* 0x000000ff5d00720c */ /* 0x000fc40003f85070 */
[----:B------:R-:W-:Y:S02]  /*c680*/  SEL R93, RZ, 0x4, P5 ;  /* 0x00000004ff5d7807 */ /* 0x000fe40002800000 */
[----:B------:R-:W-:Y:S02]  /*c690*/  ISETP.NE.U32.AND P3, PT, R92, RZ, PT ;  /* 0x000000ff5c00720c */ /* 0x000fe40003f65070 */
[----:B------:R-:W-:Y:S02]  /*c6a0*/  SEL R92, RZ, 0x4, P6 ;  /* 0x00000004ff5c7807 */ /* 0x000fe40003000000 */
[----:B------:R-:W-:Y:S02]  /*c6b0*/  SEL R93, R93, RZ, !P0 ;  /* 0x000000ff5d5d7207 */ /* 0x000fe40004000000 */
[----:B------:R-:W-:Y:S01]  /*c6c0*/  SEL R92, R92, RZ, !P0 ;  /* 0x000000ff5c5c7207 */ /* 0x000fe20004000000 */
[----:B------:R-:W-:Y:S01]  /*c6d0*/  IMAD.MOV.U32 R103, RZ, RZ, R237 ;  /* 0x000000ffff677224 */ /* 0x000fe200078e00ed */
[----:B------:R-:W-:Y:S01]  /*c6e0*/  ISETP.NE.U32.AND P0, PT, R93, RZ, PT ;  /* 0x000000ff5d00720c */ /* 0x000fe20003f05070 */
[----:B------:R-:W-:Y:S01]  /*c6f0*/  IMAD.MOV.U32 R108, RZ, RZ, R236 ;  /* 0x000000ffff6c7224 */ /* 0x000fe200078e00ec */
[----:B------:R4:W-:Y:S01]  /*c700*/  STL [R1+0x114], R94 ;  /* 0x0001145e01007387 */ /* 0x0009e20000100800 */
[----:B------:R-:W-:Y:S01]  /*c710*/  IMAD.MOV.U32 R109, RZ, RZ, R213 ;  /* 0x000000ffff6d7224 */ /* 0x000fe200078e00d5 */
[----:B------:R-:W-:Y:S01]  /*c720*/  ISETP.NE.U32.AND P5, PT, R92, RZ, PT ;  /* 0x000000ff5c00720c */ /* 0x000fe20003fa5070 */
[----:B------:R-:W-:-:S02]  /*c730*/  IMAD.MOV.U32 R217, RZ, RZ, R95 ;  /* 0x000000ffffd97224 */ /* 0x000fc400078e005f */
[----:B------:R-:W-:Y:S02]  /*c740*/  IMAD.MOV.U32 R100, RZ, RZ, R211 ;  /* 0x000000ffff647224 */ /* 0x000fe400078e00d3 */
[----:B------:R-:W-:Y:S02]  /*c750*/  IMAD.MOV.U32 R101, RZ, RZ, R210 ;  /* 0x000000ffff657224 */ /* 0x000fe400078e00d2 */
[----:B------:R-:W-:Y:S02]  /*c760*/  IMAD.MOV.U32 R92, RZ, RZ, R204 ;  /* 0x000000ffff5c7224 */ /* 0x000fe400078e00cc */
[----:B------:R-:W-:Y:S02]  /*c770*/  IMAD.MOV.U32 R93, RZ, RZ, R203 ;  /* 0x000000ffff5d7224 */ /* 0x000fe400078e00cb */
[----:B----4-:R-:W-:Y:S02]  /*c780*/  IMAD.MOV.U32 R94, RZ, RZ, R207 ;  /* 0x000000ffff5e7224 */ /* 0x010fe400078e00cf */
[----:B------:R-:W-:-:S02]  /*c790*/  IMAD.MOV.U32 R95, RZ, RZ, R206 ;  /* 0x000000ffff5f7224 */ /* 0x000fc400078e00ce */
[----:B------:R-:W-:-:S04]  /*c7a0*/  IMAD.WIDE R108, R7, 0x4, R108 ;  /* 0x00000004076c7825 */ /* 0x000fc800078e026c */
[----:B------:R-:W-:-:S04]  /*c7b0*/  IMAD.WIDE R100, R7, 0x4, R100 ;  /* 0x0000000407647825 */ /* 0x000fc800078e0264 */
[----:B------:R-:W-:-:S04]  /*c7c0*/  IMAD.WIDE R94, R7, 0x4, R94 ;  /* 0x00000004075e7825 */ /* 0x000fc800078e025e */
[----:B------:R-:W-:-:S04]  /*c7d0*/  IMAD.WIDE R92, R7, 0x4, R92 ;  /* 0x00000004075c7825 */ /* 0x000fc800078e025c */
[----:B------:R-:W-:-:S04]  /*c7e0*/  IMAD.WIDE R190, R201, 0x4, R190 ;  /* 0x00000004c9be7825 */ /* 0x000fc800078e02be */
[----:B------:R-:W-:-:S04]  /*c7f0*/  IMAD.WIDE R174, R201, 0x4, R174 ;  /* 0x00000004c9ae7825 */ /* 0x000fc800078e02ae */
[----:B------:R-:W-:-:S04]  /*c800*/  IMAD.WIDE R158, R201, 0x4, R158 ;  /* 0x00000004c99e7825 */ /* 0x000fc800078e029e */
[----:B------:R-:W-:-:S04]  /*c810*/  IMAD.WIDE R142, R201, 0x4, R142 ;  /* 0x00000004c98e7825 */ /* 0x000fc800078e028e */
[----:B------:R-:W-:Y:S01]  /*c820*/  IMAD.WIDE R18, R201, 0x4, R18 ;  /* 0x00000004c9127825 */ /* 0x000fe200078e0212 */
[----:B------:R-:W-:-:S03]  /*c830*/  LOP3.LUT R111, R4, 0x10, RZ, 0x3c, !PT ;  /* 0x00000010046f7812 */ /* 0x000fc600078e3cff */
        /* <DEDUP_REMOVED lines=22> */
[----:B---3--:R-:W-:-:S05]  /*c9a0*/  IMAD.WIDE R102, R7, 0x4, R102 ;  /* 0x0000000407667825 */ /* 0x008fca00078e0266 */
[----:B------:R1:W-:Y:S04]  /*c9b0*/  LDGSTS.E [R200+0x6e00], [R102.64], P1 ;  /* 0x06e0000066c87fae */ /* 0x0003e80008921846 */
[----:B------:R1:W-:Y:S04]  /*c9c0*/  LDGSTS.E [R200+0x7200], [R108.64], P2 ;  /* 0x072000006cc87fae */ /* 0x0003e80009121846 */
[----:B------:R1:W-:Y:S04]  /*c9d0*/  LDGSTS.E [R200+0x7600], [R100.64], P4 ;  /* 0x0760000064c87fae */ /* 0x0003e8000a121846 */
[----:B------:R1:W-:Y:S04]  /*c9e0*/  LDGSTS.E [R200+0x7a00], [R94.64], P3 ;  /* 0x07a000005ec87fae */ /* 0x0003e80009921846 */
[----:B------:R1:W-:Y:S04]  /*c9f0*/  LDGSTS.E [R200+0x7e00], [R92.64], P0 ;  /* 0x07e000005cc87fae */ /* 0x0003e80008121846 */
[----:B------:R-:W0:Y:S04]  /*ca00*/  LDGDEPBAR ;  /* 0x00000000000079af */ /* 0x000e280000000000 */
        /* <DEDUP_REMOVED lines=18> */
[----:B------:R-:W-:-:S03]  /*cb30*/  IMAD.WIDE R152, R201, 0x4, R152 ;  /* 0x00000004c9987825 */ /* 0x000fc600078e0298 */
[----:B------:R3:W-:Y:S01]  /*cb40*/  LDGSTS.E [R110+0xa400], [R154.64], P5 ;  /* 0x0a4000009a6e7fae */ /* 0x0007e2000a921846 */
[----:B--2---:R-:W-:-:S03]  /*cb50*/  LOP3.LUT R111, R4, 0x30, RZ, 0x3c, !PT ;  /* 0x00000030046f7812 */ /* 0x004fc600078e3cff */
[----:B------:R3:W-:Y:S01]  /*cb60*/  LDGSTS.E [R110+0xb400], [R82.64], P5 ;  /* 0x0b400000526e7fae */ /* 0x0007e2000a921846 */
[----:B------:R-:W-:-:S03]  /*cb70*/  IMAD.WIDE R8, R201, 0x4, R8 ;  /* 0x00000004c9087825 */ /* 0x000fc600078e0208 */
        /* <DEDUP_REMOVED lines=13> */
[----:B---3--:R-:W-:Y:S01]  /*cc50*/  LOP3.LUT R110, R4, 0x40, RZ, 0x3c, !PT ;  /* 0x00000040046e7812 */ /* 0x008fe200078e3cff */
[C---:B------:R-:W-:Y:S02]  /*cc60*/  IMAD.WIDE R150, R201.reuse, 0x4, R150 ;  /* 0x00000004c9967825 */ /* 0x040fe400078e0296 */
[----:B------:R2:W-:Y:S02]  /*cc70*/  LDGSTS.E [R111+0xb600], [R8.64], P5 ;  /* 0x0b600000086f7fae */ /* 0x0005e4000a921846 */
[C---:B------:R-:W-:Y:S02]  /*cc80*/  IMAD.WIDE R10, R201.reuse, 0x4, R10 ;  /* 0x00000004c90a7825 */ /* 0x040fe400078e020a */
[----:B------:R2:W-:Y:S02]  /*cc90*/  LDGSTS.E [R111+0xc600], [R24.64], P5 ;  /* 0x0c600000186f7fae */ /* 0x0005e4000a921846 */
[----:B------:R-:W-:-:S02]  /*cca0*/  IMAD.WIDE R26, R201, 0x4, R26 ;  /* 0x00000004c91a7825 */ /* 0x000fc400078e021a */
[----:B------:R2:W-:Y:S02]  /*ccb0*/  LDGSTS.E [R111+0xd600], [R40.64], P5 ;  /* 0x0d600000286f7fae */ /* 0x0005e4000a921846 */
[C---:B------:R-:W-:Y:S02]  /*ccc0*/  IMAD.WIDE R42, R201.reuse, 0x4, R42 ;  /* 0x00000004c92a7825 */ /* 0x040fe400078e022a */
[----:B------:R2:W-:Y:S02]  /*ccd0*/  LDGSTS.E [R111+0xe600], [R56.64], P5 ;  /* 0x0e600000386f7fae */ /* 0x0005e4000a921846 */
[C---:B------:R-:W-:Y:S02]  /*cce0*/  IMAD.WIDE R58, R201.reuse, 0x4, R58 ;  /* 0x00000004c93a7825 */ /* 0x040fe400078e023a */
[----:B------:R2:W-:Y:S02]  /*ccf0*/  LDGSTS.E [R111+0xf600], [R72.64], P5 ;  /* 0x0f600000486f7fae */ /* 0x0005e4000a921846 */
[----:B------:R-:W-:-:S02]  /*cd00*/  IMAD.WIDE R74, R201, 0x4, R74 ;  /* 0x00000004c94a7825 */ /* 0x000fc400078e024a */
        /* <DEDUP_REMOVED lines=8> */
[----:B---3--:R-:W3:Y:S01]  /*cd90*/  LDL R110, [R1+0x118] ;  /* 0x00011800016e7983 */ /* 0x008ee20000100800 */
[----:B------:R-:W-:Y:S01]  /*cda0*/  IMAD.WIDE R180, R201, 0x4, R180 ;  /* 0x00000004c9b47825 */ /* 0x000fe200078e02b4 */
[----:B--2---:R-:W-:-:S03]  /*cdb0*/  LOP3.LUT R111, R4, 0x50, RZ, 0x3c, !PT ;  /* 0x00000050046f7812 */ /* 0x004fc600078e3cff */
[C---:B------:R-:W-:Y:S02]  /*cdc0*/  IMAD.WIDE R164, R201.reuse, 0x4, R164 ;  /* 0x00000004c9a47825 */ /* 0x040fe400078e02a4 */
[----:B------:R2:W-:Y:S02]  /*cdd0*/  LDGSTS.E [R111+0x8a00], [R180.64], P5 ;  /* 0x08a00000b46f7fae */ /* 0x0005e4000a921846 */
[C---:B------:R-:W-:Y:S02]  /*cde0*/  IMAD.WIDE R148, R201.reuse, 0x4, R148 ;  /* 0x00000004c9947825 */ /* 0x040fe400078e0294 */
[----:B------:R2:W-:Y:S02]  /*cdf0*/  LDGSTS.E [R111+0x9a00], [R164.64], P5 ;  /* 0x09a00000a46f7fae */ /* 0x0005e4000a921846 */
[----:B------:R-:W-:-:S04]  /*ce00*/  IMAD.WIDE R12, R201, 0x4, R12 ;  /* 0x00000004c90c7825 */ /* 0x000fc800078e020c */
[C---:B------:R-:W-:Y:S01]  /*ce10*/  IMAD.WIDE R28, R201.reuse, 0x4, R28 ;  /* 0x00000004c91c7825 */ /* 0x040fe200078e021c */
[----:B------:R2:W-:Y:S03]  /*ce20*/  LDGSTS.E [R111+0xaa00], [R148.64], P5 ;  /* 0x0aa00000946f7fae */ /* 0x0005e6000a921846 */
[C---:B------:R-:W-:Y:S01]  /*ce30*/  IMAD.WIDE R44, R201.reuse, 0x4, R44 ;  /* 0x00000004c92c7825 */ /* 0x040fe200078e022c */
[----:B------:R2:W-:Y:S01]  /*ce40*/  LDGSTS.E [R111+0xba00], [R12.64], P5 ;  /* 0x0ba000000c6f7fae */ /* 0x0005e2000a921846 */
[----:B------:R-:W-:Y:S02]  /*ce50*/  LOP3.LUT R120, R4, 0x60, RZ, 0x3c, !PT ;  /* 0x0000006004787812 */ /* 0x000fe400078e3cff */
[C---:B------:R-:W-:Y:S01]  /*ce60*/  IMAD.WIDE R60, R201.reuse, 0x4, R60 ;  /* 0x00000004c93c7825 */ /* 0x040fe200078e023c */
[----:B------:R2:W-:Y:S03]  /*ce70*/  LDGSTS.E [R111+0xca00], [R28.64], P5 ;  /* 0x0ca000001c6f7fae */ /* 0x0005e6000a921846 */
[C---:B------:R-:W-:Y:S01]  /*ce80*/  IMAD.WIDE R76, R201.reuse, 0x4, R76 ;  /* 0x00000004c94c7825 */ /* 0x040fe200078e024c */
[----:B------:R2:W-:Y:S03]  /*ce90*/  LDGSTS.E [R111+0xda00], [R44.64], P5 ;  /* 0x0da000002c6f7fae */ /* 0x0005e6000a921846 */
[----:B------:R-:W-:Y:S01]  /*cea0*/  IMAD.WIDE R178, R201, 0x4, R178 ;  /* 0x00000004c9b27825 */ /* 0x000fe200078e02b2 */
[----:B------:R2:W-:Y:S01]  /*ceb0*/  LDGSTS.E [R111+0xea00], [R60.64], P5 ;  /* 0x0ea000003c6f7fae */ /* 0x0005e2000a921846 */
[----:B------:R-:W-:-:S02]  /*cec0*/  UIADD3 UR4, UR4, 0x1, URZ ;  /* 0x0000000104047890 */ /* 0x000fc4000fffe03f */
[C---:B------:R-:W-:Y:S01]  /*ced0*/  IMAD.WIDE R162, R201.reuse, 0x4, R162 ;  /* 0x00000004c9a27825 */ /* 0x040fe200078e02a2 */
[----:B------:R2:W-:Y:S03]  /*cee0*/  LDGSTS.E [R111+0xfa00], [R76.64], P5 ;  /* 0x0fa000004c6f7fae */ /* 0x0005e6000a921846 */
[C---:B------:R-:W-:Y:S01]  /*cef0*/  IMAD.WIDE R146, R201.reuse, 0x4, R146 ;  /* 0x00000004c9927825 */ /* 0x040fe200078e0292 */
[----:B------:R1:W-:Y:S03]  /*cf00*/  STL [R1+0x110], R102 ;  /* 0x0001106601007387 */ /* 0x0003e60000100800 */
[C---:B------:R-:W-:Y:S01]  /*cf10*/  IMAD.WIDE R14, R201.reuse, 0x4, R14 ;  /* 0x00000004c90e7825 */ /* 0x040fe200078e020e */
[----:B------:R1:W-:Y:S03]  /*cf20*/  LDGSTS.E [R120+0x8c00], [R178.64], P5 ;  /* 0x08c00000b2787fae */ /* 0x0003e6000a921846 */
[C---:B------:R-:W-:Y:S01]  /*cf30*/  IMAD.WIDE R30, R201.reuse, 0x4, R30 ;  /* 0x00000004c91e7825 */ /* 0x040fe200078e021e */
[----:B------:R1:W-:Y:S03]  /*cf40*/  LDGSTS.E [R120+0x9c00], [R162.64], P5 ;  /* 0x09c00000a2787fae */ /* 0x0003e6000a921846 */
[----:B------:R-:W-:Y:S01]  /*cf50*/  IMAD.WIDE R46, R201, 0x4, R46 ;  /* 0x00000004c92e7825 */ /* 0x000fe200078e022e */
[----:B------:R1:W-:Y:S01]  /*cf60*/  LDGSTS.E [R120+0xac00], [R146.64], P5 ;  /* 0x0ac0000092787fae */ /* 0x0003e2000a921846 */
[----:B--2---:R-:W-:-:S02]  /*cf70*/  LOP3.LUT R111, R4, 0x70, RZ, 0x3c, !PT ;  /* 0x00000070046f7812 */ /* 0x004fc400078e3cff */
[C---:B------:R-:W-:Y:S01]  /*cf80*/  IMAD.WIDE R62, R201.reuse, 0x4, R62 ;  /* 0x00000004c93e7825 */ /* 0x040fe200078e023e */
[----:B------:R1:W-:Y:S03]  /*cf90*/  LDGSTS.E [R120+0xbc00], [R14.64], P5 ;  /* 0x0bc000000e787fae */ /* 0x0003e6000a921846 */
        /* <DEDUP_REMOVED lines=16> */
[----:B------:R-:W-:Y:S01]  /*d0a0*/  IMAD.WIDE R80, R201, 0x4, R80 ;  /* 0x00000004c9507825 */ /* 0x000fe200078e0250 */
[----:B------:R1:W-:Y:S01]  /*d0b0*/  LDGSTS.E [R111+0xce00], [R32.64], P5 ;  /* 0x0ce00000206f7fae */ /* 0x0003e2000a921846 */
[----:B------:R-:W-:-:S03]  /*d0c0*/  UIADD3 UR5, UR5, -0x80, URZ ;  /* 0xffffff8005057890 */ /* 0x000fc6000fffe03f */
[----:B------:R1:W-:Y:S04]  /*d0d0*/  LDGSTS.E [R111+0xde00], [R48.64], P5 ;  /* 0x0de00000306f7fae */ /* 0x0003e8000a921846 */
[----:B------:R1:W-:Y:S04]  /*d0e0*/  LDGSTS.E [R111+0xee00], [R64.64], P5 ;  /* 0x0ee00000406f7fae */ /* 0x0003e8000a921846 */
[----:B------:R1:W-:Y:S01]  /*d0f0*/  LDGSTS.E [R111+0xfe00], [R80.64], P5 ;  /* 0x0fe00000506f7fae */ /* 0x0003e2000a921846 */
[----:B------:R-:W-:-:S03]  /*d100*/  IMAD.MOV.U32 R237, RZ, RZ, R103 ;  /* 0x000000ffffed7224 */ /* 0x000fc600078e0067 */
[----:B------:R-:W0:Y:S01]  /*d110*/  LDGDEPBAR ;  /* 0x00000000000079af */ /* 0x000e220000000000 */
[----:B------:R-:W-:Y:S02]  /*d120*/  IMAD.MOV.U32 R236, RZ, RZ, R108 ;  /* 0x000000ffffec7224 */ /* 0x000fe400078e006c */
[----:B------:R-:W-:Y:S02]  /*d130*/  IMAD.MOV.U32 R213, RZ, RZ, R109 ;  /* 0x000000ffffd57224 */ /* 0x000fe400078e006d */
[----:B------:R-:W-:Y:S02]  /*d140*/  IMAD.MOV.U32 R211, RZ, RZ, R100 ;  /* 0x000000ffffd37224 */ /* 0x000fe400078e0064 */
[----:B------:R-:W-:Y:S02]  /*d150*/  IMAD.MOV.U32 R210, RZ, RZ, R101 ;  /* 0x000000ffffd27224 */ /* 0x000fe400078e0065 */
[----:B------:R-:W-:Y:S02]  /*d160*/  IMAD.MOV.U32 R207, RZ, RZ, R94 ;  /* 0x000000ffffcf7224 */ /* 0x000fe400078e005e */
[----:B------:R-:W-:-:S02]  /*d170*/  IMAD.MOV.U32 R206, RZ, RZ, R95 ;  /* 0x000000ffffce7224 */ /* 0x000fc400078e005f */
[----:B------:R-:W-:Y:S02]  /*d180*/  IMAD.MOV.U32 R204, RZ, RZ, R92 ;  /* 0x000000ffffcc7224 */ /* 0x000fe400078e005c */
[----:B------:R-:W-:Y:S01]  /*d190*/  IMAD.MOV.U32 R203, RZ, RZ, R93 ;  /* 0x000000ffffcb7224 */ /* 0x000fe200078e005d */
[----:B---3--:R-:W-:-:S13]  /*d1a0*/  ISETP.NE.U32.AND P0, PT, R110, UR4, PT ;  /* 0x000000046e007c0c */ /* 0x008fda000bf05070 */
[----:B-1----:R-:W-:Y:S01]  /*d1b0*/  @!P0 CALL.REL.NOINC `(.L_x_0) ;  /* 0x0000001000008944 */ /* 0x002fe20003c00000 */
[----:B------:R-:W-:Y:S05]  /*d1c0*/  BRA `(.L_x_1) ;  /* 0xffffb4b000007947 */ /* 0x000fea000383ffff */
.L_x_0:
[----:B-1----:R-:W1:Y:S01]  /*d1d0*/  S2R R92, SR_TID.X ;  /* 0x00000000005c7919 */ /* 0x002e620000002100 */
[----:B------:R-:W-:-:S04]  /*d1e0*/  DEPBAR.LE SB0, 0x0 ;  /* 0x000080000000791a */ /* 0x000fc80000000000 */
[C---:B-1----:R-:W-:Y:S02]  /*d1f0*/  IMAD.SHL.U32 R2, R92.reuse, 0x200, RZ ;  /* 0x000002005c027824 */ /* 0x042fe400078e00ff */
[C---:B------:R-:W-:Y:S02]  /*d200*/  IMAD.SHL.U32 R5, R92.reuse, 0x20, RZ ;  /* 0x000000205c057824 */ /* 0x040fe400078e00ff */
[----:B------:R-:W-:Y:S01]  /*d210*/  IMAD.SHL.U32 R4, R92, 0x4, RZ ;  /* 0x000000045c047824 */ /* 0x000fe200078e00ff */
[----:B------:R-:W-:Y:S01]  /*d220*/  LOP3.LUT R2, R2, 0x3000, RZ, 0xc0, !PT ;  /* 0x0000300002027812 */ /* 0x000fe200078ec0ff */
[----:B------:R-:W-:Y:S02]  /*d230*/  IMAD.MOV.U32 R8, RZ, RZ, R116 ;  /* 0x000000ffff087224 */ /* 0x000fe400078e0074 */
[----:B------:R-:W-:Y:S01]  /*d240*/  IMAD.MOV.U32 R9, RZ, RZ, R112 ;  /* 0x000000ffff097224 */ /* 0x000fe200078e0070 */
[----:B------:R-:W-:Y:S01]  /*d250*/  LOP3.LUT R5, R2, 0x60, R5, 0xf8, !PT ;  /* 0x0000006002057812 */ /* 0x000fe200078ef805 */
[----:B------:R-:W-:-:S02]  /*d260*/  IMAD.SHL.U32 R2, R92, 0x40, RZ ;  /* 0x000000405c027824 */ /* 0x000fc400078e00ff */
[----:B------:R-:W-:Y:S01]  /*d270*/  IMAD.MOV.U32 R10, RZ, RZ, R136 ;  /* 0x000000ffff0a7224 */ /* 0x000fe200078e0088 */
[----:B------:R-:W-:Y:S01]  /*d280*/  LOP3.LUT R5, R5, 0x170, R4, 0x78, !PT ;  /* 0x0000017005057812 */ /* 0x000fe200078e7804 */
[----:B------:R-:W-:Y:S01]  /*d290*/  IMAD.MOV.U32 R11, RZ, RZ, R84 ;  /* 0x000000ffff0b7224 */ /* 0x000fe200078e0054 */
[----:B------:R-:W2:Y:S01]  /*d2a0*/  LDL.LU R4, [R1+0x11c] ;  /* 0x00011c0001047983 */ /* 0x000ea20000300800 */
[----:B------:R-:W-:Y:S01]  /*d2b0*/  LOP3.LUT R2, R2, 0x800, RZ, 0xc0, !PT ;  /* 0x0000080002027812 */ /* 0x000fe200078ec0ff */
[----:B------:R-:W-:Y:S02]  /*d2c0*/  IMAD.MOV.U32 R12, RZ, RZ, R117 ;  /* 0x000000ffff0c7224 */ /* 0x000fe400078e0075 */
[----:B------:R-:W-:Y:S02]  /*d2d0*/  IMAD.MOV.U32 R13, RZ, RZ, R113 ;  /* 0x000000ffff0d7224 */ /* 0x000fe400078e0071 */
[----:B------:R-:W-:Y:S01]  /*d2e0*/  IMAD.IADD R5, R2, 0x1, R5 ;  /* 0x0000000102057824 */ /* 0x000fe200078e0205 */
[----:B------:R-:W-:Y:S01]  /*d2f0*/  BAR.SYNC.DEFER_BLOCKING 0x0 ;  /* 0x0000000000007b1d */ /* 0x000fe20000010000 */
[----:B------:R-:W-:-:S02]  /*d300*/  IMAD.MOV.U32 R14, RZ, RZ, R137 ;  /* 0x000000ffff0e7224 */ /* 0x000fc400078e0089 */
[----:B------:R-:W-:Y:S02]  /*d310*/  IMAD.MOV.U32 R15, RZ, RZ, R85 ;  /* 0x000000ffff0f7224 */ /* 0x000fe400078e0055 */
[----:B------:R-:W-:Y:S02]  /*d320*/  IMAD.MOV.U32 R19, RZ, RZ, R86 ;  /* 0x000000ffff137224 */ /* 0x000fe400078e0056 */
[----:B------:R-:W-:Y:S02]  /*d330*/  IMAD.MOV.U32 R23, RZ, RZ, R88 ;  /* 0x000000ffff177224 */ /* 0x000fe400078e0058 */
[----:B------:R-:W-:Y:S02]  /*d340*/  IMAD.MOV.U32 R16, RZ, RZ, R118 ;  /* 0x000000ffff107224 */ /* 0x000fe400078e0076 */
[----:B------:R-:W-:Y:S02]  /*d350*/  IMAD.MOV.U32 R17, RZ, RZ, R114 ;  /* 0x000000ffff117224 */ /* 0x000fe400078e0072 */
[----:B------:R-:W-:-:S02]  /*d360*/  IMAD.MOV.U32 R18, RZ, RZ, R138 ;  /* 0x000000ffff127224 */ /* 0x000fc400078e008a */
[----:B------:R-:W-:Y:S02]  /*d370*/  IMAD.MOV.U32 R84, RZ, RZ, R119 ;  /* 0x000000ffff547224 */ /* 0x000fe400078e0077 */
[----:B------:R-:W-:Y:S02]  /*d380*/  IMAD.MOV.U32 R85, RZ, RZ, R115 ;  /* 0x000000ffff557224 */ /* 0x000fe400078e0073 */
[----:B------:R-:W-:Y:S02]  /*d390*/  IMAD.MOV.U32 R86, RZ, RZ, R139 ;  /* 0x000000ffff567224 */ /* 0x000fe400078e008b */
[----:B------:R-:W-:Y:S02]  /*d3a0*/  IMAD.MOV.U32 R20, RZ, RZ, R128 ;  /* 0x000000ffff147224 */ /* 0x000fe400078e0080 */
[----:B------:R-:W-:Y:S01]  /*d3b0*/  IMAD.MOV.U32 R21, RZ, RZ, R104 ;  /* 0x000000ffff157224 */ /* 0x000fe200078e0068 */
[----:B------:R1:W-:Y:S01]  /*d3c0*/  STS.128 [R5], R8 ;  /* 0x0000000805007388 */ /* 0x0003e20000000c00 */
[----:B------:R-:W-:-:S02]  /*d3d0*/  IMAD.MOV.U32 R22, RZ, RZ, R96 ;  /* 0x000000ffff167224 */ /* 0x000fc400078e0060 */
[C---:B------:R-:W-:Y:S01]  /*d3e0*/  IMAD.SHL.U32 R6, R92.reuse, 0x800, RZ ;  /* 0x000008005c067824 */ /* 0x040fe200078e00ff */
[----:B------:R3:W-:Y:S01]  /*d3f0*/  STS.128 [R5+0x400], R12 ;  /* 0x0004000c05007388 */ /* 0x0007e20000000c00 */
[----:B------:R-:W-:Y:S01]  /*d400*/  IMAD.MOV.U32 R88, RZ, RZ, R131 ;  /* 0x000000ffff587224 */ /* 0x000fe200078e0083 */
[----:B------:R-:W-:Y:S02]  /*d410*/  LOP3.LUT R92, R92, 0x7f, RZ, 0xc0, !PT ;  /* 0x0000007f5c5c7812 */ /* 0x000fe400078ec0ff */
[----:B------:R-:W-:Y:S01]  /*d420*/  STS.128 [R5+0x80], R16 ;  /* 0x0000801005007388 */ /* 0x000fe20000000c00 */
[----:B------:R-:W-:Y:S01]  /*d430*/  LOP3.LUT R6, R6, 0x3000, RZ, 0xc0, !PT ;  /* 0x0000300006067812 */ /* 0x000fe200078ec0ff */
[----:B-1----:R-:W-:Y:S02]  /*d440*/  IMAD.MOV.U32 R11, RZ, RZ, R89 ;  /* 0x000000ffff0b7224 */ /* 0x002fe400078e0059 */
[----:B------:R-:W-:Y:S02]  /*d450*/  IMAD.MOV.U32 R8, RZ, RZ, R129 ;  /* 0x000000ffff087224 */ /* 0x000fe400078e0081 */
[----:B---3--:R-:W-:-:S02]  /*d460*/  IMAD.MOV.U32 R15, RZ, RZ, R90 ;  /* 0x000000ffff0f7224 */ /* 0x008fc400078e005a */
[----:B------:R-:W-:Y:S02]  /*d470*/  IMAD.MOV.U32 R9, RZ, RZ, R105 ;  /* 0x000000ffff097224 */ /* 0x000fe400078e0069 */
[----:B------:R-:W-:Y:S02]  /*d480*/  IMAD.MOV.U32 R10, RZ, RZ, R97 ;  /* 0x000000ffff0a7224 */ /* 0x000fe400078e0061 */
[----:B------:R-:W-:Y:S02]  /*d490*/  IMAD.MOV.U32 R12, RZ, RZ, R130 ;  /* 0x000000ffff0c7224 */ /* 0x000fe400078e0082 */
[----:B------:R-:W-:Y:S02]  /*d4a0*/  IMAD.MOV.U32 R13, RZ, RZ, R106 ;  /* 0x000000ffff0d7224 */ /* 0x000fe400078e006a */
[----:B------:R-:W-:Y:S02]  /*d4b0*/  IMAD.MOV.U32 R14, RZ, RZ, R98 ;  /* 0x000000ffff0e7224 */ /* 0x000fe400078e0062 */
[----:B------:R-:W-:-:S02]  /*d4c0*/  IMAD.MOV.U32 R89, RZ, RZ, R107 ;  /* 0x000000ffff597224 */ /* 0x000fc400078e006b */
[----:B------:R-:W-:Y:S01]  /*d4d0*/  IMAD.MOV.U32 R90, RZ, RZ, R99 ;  /* 0x000000ffff5a7224 */ /* 0x000fe200078e0063 */
[----:B------:R-:W-:Y:S01]  /*d4e0*/  STS.128 [R5+0x480], R84 ;  /* 0x0004805405007388 */ /* 0x000fe20000000c00 */
[----:B------:R-:W-:-:S03]  /*d4f0*/  IMAD R6, R92, 0x10, R6 ;  /* 0x000000105c067824 */ /* 0x000fc600078e0206 */
[----:B------:R1:W-:Y:S04]  /*d500*/  STS.128 [R5+0x200], R20 ;  /* 0x0002001405007388 */ /* 0x0003e80000000c00 */
[----:B------:R-:W-:Y:S04]  /*d510*/  STS.128 [R5+0x600], R8 ;  /* 0x0006000805007388 */ /* 0x000fe80000000c00 */
[----:B------:R-:W-:Y:S04]  /*d520*/  STS.128 [R5+0x280], R12 ;  /* 0x0002800c05007388 */ /* 0x000fe80000000c00 */
[----:B------:R-:W-:Y:S04]  /*d530*/  STS.128 [R5+0x680], R88 ;  /* 0x0006805805007388 */ /* 0x000fe80000000c00 */
[----:B------:R-:W-:Y:S01]  /*d540*/  BAR.SYNC.DEFER_BLOCKING 0x0 ;  /* 0x0000000000007b1d */ /* 0x000fe20000010000 */
[----:B------:R-:W-:-:S02]  /*d550*/  LOP3.LUT R44, R6, 0x20, RZ, 0x3c, !PT ;  /* 0x00000020062c7812 */ /* 0x000fc400078e3cff */
[----:B------:R-:W-:-:S03]  /*d560*/  LOP3.LUT R2, R0, R3, RZ, 0xfc, !PT ;  /* 0x0000000300027212 */ /* 0x000fc600078efcff */
[----:B------:R-:W3:Y:S01]  /*d570*/  LDS.128 R28, [R6] ;  /* 0x00000000061c7984 */ /* 0x000ee20000000c00 */
[C---:B------:R-:W-:Y:S02]  /*d580*/  LOP3.LUT R24, R6.reuse, 0x40, RZ, 0x3c, !PT ;  /* 0x0000004006187812 */ /* 0x040fe400078e3cff */
[----:B-1----:R-:W-:Y:S01]  /*d590*/  LOP3.LUT R21, R6, 0x60, RZ, 0x3c, !PT ;  /* 0x0000006006157812 */ /* 0x002fe200078e3cff */
[----:B------:R-:W1:Y:S01]  /*d5a0*/  LDS.128 R32, [R44] ;  /* 0x000000002c207984 */ /* 0x000e620000000c00 */
[----:B------:R-:W-:-:S03]  /*d5b0*/  IMAD R17, R2, c[0x0][0x198], RZ ;  /* 0x0000660002117a24 */ /* 0x000fc600078e02ff */
[----:B------:R-:W4:Y:S04]  /*d5c0*/  LDS.128 R12, [R24] ;  /* 0x00000000180c7984 */ /* 0x000f280000000c00 */
[----:B------:R-:W5:Y:S01]  /*d5d0*/  LDS.128 R8, [R21] ;  /* 0x0000000015087984 */ /* 0x000f620000000c00 */
[C-C-:B------:R-:W-:Y:S02]  /*d5e0*/  LOP3.LUT R20, R0.reuse, 0x2, R3.reuse, 0xfe, !PT ;  /* 0x0000000200147812 */ /* 0x140fe400078efe03 */
[C-C-:B------:R-:W-:Y:S01]  /*d5f0*/  LOP3.LUT R19, R0.reuse, 0x4, R3.reuse, 0xfe, !PT ;  /* 0x0000000400137812 */ /* 0x140fe200078efe03 */
[----:B------:R-:W-:Y:S01]  /*d600*/  LDS.128 R24, [R24+0x800] ;  /* 0x0008000018187984 */ /* 0x000fe20000000c00 */
[----:B------:R-:W-:-:S03]  /*d610*/  LOP3.LUT R18, R0, 0x6, R3, 0xfe, !PT ;  /* 0x0000000600127812 */ /* 0x000fc600078efe03 */
[----:B------:R-:W-:Y:S02]  /*d620*/  IMAD R39, R19, c[0x0][0x198], RZ ;  /* 0x0000660013277a24 */ /* 0x000fe400078e02ff */
[----:B------:R-:W-:Y:S01]  /*d630*/  IMAD R41, R18, c[0x0][0x198], RZ ;  /* 0x0000660012297a24 */ /* 0x000fe200078e02ff */
[C---:B--2---:R-:W-:Y:S01]  /*d640*/  ISETP.GE.AND P0, PT, R4.reuse, c[0x0][0x178], PT ;  /* 0x00005e0004007a0c */ /* 0x044fe20003f06270 */
[----:B------:R-:W-:-:S03]  /*d650*/  IMAD R4, R4, c[0x0][0x194], RZ ;  /* 0x0000650004047a24 */ /* 0x000fc600078e02ff */
[----:B------:R-:W-:Y:S02]  /*d660*/  ISETP.LT.AND P1, PT, R2, c[0x0][0x17c], !P0 ;  /* 0x00005f0002007a0c */ /* 0x000fe40004721270 */
[----:B------:R-:W-:-:S04]  /*d670*/  LEA R45, P2, R4, c[0x0][0x170], 0x2 ;  /* 0x00005c00042d7a11 */ /* 0x000fc800078410ff */
[----:B------:R-:W-:Y:S02]  /*d680*/  LEA.HI.X.SX32 R47, R4, c[0x0][0x174], 0x2, P2 ;  /* 0x00005d00042f7a11 */ /* 0x000fe400010f16ff */
[----:B------:R-:W2:Y:S01]  /*d690*/  LDS.128 R4, [R6+0x800] ;  /* 0x0008000006047984 */ /* 0x000ea20000000c00 */
[----:B------:R-:W-:-:S04]  /*d6a0*/  LEA R16, P2, R17, R45, 0x2 ;  /* 0x0000002d11107211 */ /* 0x000fc800078410ff */
[----:B------:R-:W-:Y:S02]  /*d6b0*/  LEA.HI.X.SX32 R17, R17, R47, 0x2, P2 ;  /* 0x0000002f11117211 */ /* 0x000fe400010f16ff */
[C---:B------:R-:W-:Y:S01]  /*d6c0*/  ISETP.LT.AND P4, PT, R20.reuse, c[0x0][0x17c], !P0 ;  /* 0x00005f0014007a0c */ /* 0x040fe20004781270 */
[----:B------:R-:W-:Y:S01]  /*d6d0*/  IMAD R20, R20, c[0x0][0x198], RZ ;  /* 0x0000660014147a24 */ /* 0x000fe200078e02ff */
[----:B------:R-:W-:Y:S01]  /*d6e0*/  ISETP.LT.AND P3, PT, R19, c[0x0][0x17c], !P0 ;  /* 0x00005f0013007a0c */ /* 0x000fe20004761270 */
[----:B---3--:R3:W-:Y:S01]  /*d6f0*/  @P1 STG.E [R16.64], R28 ;  /* 0x0000001c10001986 */ /* 0x0087e2000c101906 */
[----:B------:R-:W-:-:S03]  /*d700*/  ISETP.LT.AND P2, PT, R18, c[0x0][0x17c], !P0 ;  /* 0x00005f0012007a0c */ /* 0x000fc60004741270 */
[----:B------:R1:W2:Y:S01]  /*d710*/  LDS.128 R16, [R44+0x800] ;  /* 0x000800002c107984 */ /* 0x0002a20000000c00 */
[----:B------:R-:W-:Y:S02]  /*d720*/  LEA R36, P6, R20, R45, 0x2 ;  /* 0x0000002d14247211 */ /* 0x000fe400078c10ff */
[----:B------:R-:W-:Y:S02]  /*d730*/  LOP3.LUT R2, R0, 0x8, R3, 0xfe, !PT ;  /* 0x0000000800027812 */ /* 0x000fe400078efe03 */
[----:B------:R-:W-:Y:S02]  /*d740*/  LEA.HI.X.SX32 R37, R20, R47, 0x2, P6 ;  /* 0x0000002f14257211 */ /* 0x000fe400030f16ff */
[----:B------:R-:W2:Y:S01]  /*d750*/  LDS.128 R20, [R21+0x800] ;  /* 0x0008000015147984 */ /* 0x000ea20000000c00 */
[C---:B------:R-:W-:Y:S01]  /*d760*/  ISETP.LT.AND P1, PT, R2.reuse, c[0x0][0x17c], !P0 ;  /* 0x00005f0002007a0c */ /* 0x040fe20004721270 */
[----:B------:R-:W-:Y:S01]  /*d770*/  IMAD R2, R2, c[0x0][0x198], RZ ;  /* 0x0000660002027a24 */ /* 0x000fe200078e02ff */
[----:B------:R-:W-:-:S02]  /*d780*/  LEA R38, P5, R39, R45, 0x2 ;  /* 0x0000002d27267211 */ /* 0x000fc400078a10ff */
[----:B------:R-:W-:Y:S02]  /*d790*/  LEA R40, P6, R41, R45, 0x2 ;  /* 0x0000002d29287211 */ /* 0x000fe400078c10ff */
[----:B------:R-:W-:Y:S02]  /*d7a0*/  LEA.HI.X.SX32 R39, R39, R47, 0x2, P5 ;  /* 0x0000002f27277211 */ /* 0x000fe400028f16ff */
[----:B------:R-:W-:Y:S02]  /*d7b0*/  LEA R42, P5, R2, R45, 0x2 ;  /* 0x0000002d022a7211 */ /* 0x000fe400078a10ff */
[--C-:B---3--:R-:W-:Y:S02]  /*d7c0*/  LOP3.LUT R28, R0, 0xa, R3.reuse, 0xfe, !PT ;  /* 0x0000000a001c7812 */ /* 0x108fe400078efe03 */
[-C--:B------:R-:W-:Y:S01]  /*d7d0*/  LEA.HI.X.SX32 R41, R41, R47.reuse, 0x2, P6 ;  /* 0x0000002f29297211 */ /* 0x080fe200030f16ff */
[----:B-1----:R1:W-:Y:S01]  /*d7e0*/  @P4 STG.E [R36.64], R32 ;  /* 0x0000002024004986 */ /* 0x0023e2000c101906 */
[----:B------:R-:W-:Y:S01]  /*d7f0*/  LEA.HI.X.SX32 R43, R2, R47, 0x2, P5 ;  /* 0x0000002f022b7211 */ /* 0x000fe200028f16ff */
[----:B------:R-:W-:Y:S01]  /*d800*/  IMAD R44, R28, c[0x0][0x198], RZ ;  /* 0x000066001c2c7a24 */ /* 0x000fe200078e02ff */
[----:B------:R-:W-:Y:S01]  /*d810*/  LOP3.LUT R2, R0, 0xc, R3, 0xfe, !PT ;  /* 0x0000000c00027812 */ /* 0x000fe200078efe03 */
[----:B----4-:R3:W-:Y:S04]  /*d820*/  @P3 STG.E [R38.64], R12 ;  /* 0x0000000c26003986 */ /* 0x0107e8000c101906 */
[----:B-----5:R4:W-:Y:S01]  /*d830*/  @P2 STG.E [R40.64], R8 ;  /* 0x0000000828002986 */ /* 0x0209e2000c101906 */
[----:B------:R-:W-:-:S02]  /*d840*/  ISETP.LT.AND P2, PT, R28, c[0x0][0x17c], !P0 ;  /* 0x00005f001c007a0c */ /* 0x000fc40004741270 */
[--C-:B------:R-:W-:Y:S01]  /*d850*/  LOP3.LUT R28, R0, 0xe, R3.reuse, 0xfe, !PT ;  /* 0x0000000e001c7812 */ /* 0x100fe200078efe03 */
[----:B--2---:R2:W-:Y:S01]  /*d860*/  @P1 STG.E [R42.64], R4 ;  /* 0x000000042a001986 */ /* 0x0045e2000c101906 */
[C---:B------:R-:W-:Y:S01]  /*d870*/  ISETP.LT.AND P3, PT, R2.reuse, c[0x0][0x17c], !P0 ;  /* 0x00005f0002007a0c */ /* 0x040fe20004761270 */
[----:B-1----:R-:W-:Y:S01]  /*d880*/  IMAD R32, R2, c[0x0][0x198], RZ ;  /* 0x0000660002207a24 */ /* 0x002fe200078e02ff */
[----:B------:R-:W-:Y:S02]  /*d890*/  LEA R36, P1, R44, R45, 0x2 ;  /* 0x0000002d2c247211 */ /* 0x000fe400078210ff */
[----:B------:R-:W-:Y:S02]  /*d8a0*/  LOP3.LUT R2, R0, 0x10, R3, 0xfe, !PT ;  /* 0x0000001000027812 */ /* 0x000fe400078efe03 */
[C---:B------:R-:W-:Y:S01]  /*d8b0*/  ISETP.LT.AND P4, PT, R28.reuse, c[0x0][0x17c], !P0 ;  /* 0x00005f001c007a0c */ /* 0x040fe20004781270 */
[----:B------:R-:W-:Y:S01]  /*d8c0*/  IMAD R28, R28, c[0x0][0x198], RZ ;  /* 0x000066001c1c7a24 */ /* 0x000fe200078e02ff */
[----:B------:R-:W-:-:S02]  /*d8d0*/  LEA.HI.X.SX32 R37, R44, R47, 0x2, P1 ;  /* 0x0000002f2c257211 */ /* 0x000fc400008f16ff */
[C---:B------:R-:W-:Y:S01]  /*d8e0*/  ISETP.LT.AND P1, PT, R2.reuse, c[0x0][0x17c], !P0 ;  /* 0x00005f0002007a0c */ /* 0x040fe20004721270 */
[----:B------:R-:W-:Y:S01]  /*d8f0*/  IMAD R2, R2, c[0x0][0x198], RZ ;  /* 0x0000660002027a24 */ /* 0x000fe200078e02ff */
[-C--:B---3--:R-:W-:Y:S01]  /*d900*/  LEA R38, P5, R32, R45.reuse, 0x2 ;  /* 0x0000002d20267211 */ /* 0x088fe200078a10ff */
[----:B------:R1:W-:Y:S01]  /*d910*/  @P2 STG.E [R36.64], R16 ;  /* 0x0000001024002986 */ /* 0x0003e2000c101906 */
[-C--:B----4-:R-:W-:Y:S02]  /*d920*/  LEA R40, P6, R28, R45.reuse, 0x2 ;  /* 0x0000002d1c287211 */ /* 0x090fe400078c10ff */
[----:B--2---:R-:W-:Y:S02]  /*d930*/  LEA R42, P2, R2, R45, 0x2 ;  /* 0x0000002d022a7211 */ /* 0x004fe400078410ff */
[----:B------:R-:W-:Y:S02]  /*d940*/  LOP3.LUT R4, R0, 0x12, R3, 0xfe, !PT ;  /* 0x0000001200047812 */ /* 0x000fe400078efe03 */
[----:B------:R-:W-:-:S02]  /*d950*/  LEA.HI.X.SX32 R39, R32, R47, 0x2, P5 ;  /* 0x0000002f20277211 */ /* 0x000fc400028f16ff */
[-C--:B------:R-:W-:Y:S01]  /*d960*/  LEA.HI.X.SX32 R41, R28, R47.reuse, 0x2, P6 ;  /* 0x0000002f1c297211 */ /* 0x080fe200030f16ff */
[----:B------:R-:W-:Y:S01]  /*d970*/  IMAD R8, R4, c[0x0][0x198], RZ ;  /* 0x0000660004087a24 */ /* 0x000fe200078e02ff */
[----:B------:R-:W-:Y:S02]  /*d980*/  LEA.HI.X.SX32 R43, R2, R47, 0x2, P2 ;  /* 0x0000002f022b7211 */ /* 0x000fe400010f16ff */
[--C-:B------:R-:W-:Y:S01]  /*d990*/  LOP3.LUT R2, R0, 0x14, R3.reuse, 0xfe, !PT ;  /* 0x0000001400027812 */ /* 0x100fe200078efe03 */
[----:B------:R2:W-:Y:S01]  /*d9a0*/  @P3 STG.E [R38.64], R24 ;  /* 0x0000001826003986 */ /* 0x0005e2000c101906 */
[----:B------:R-:W-:Y:S02]  /*d9b0*/  ISETP.LT.AND P2, PT, R4, c[0x0][0x17c], !P0 ;  /* 0x00005f0004007a0c */ /* 0x000fe40004741270 */
[----:B------:R-:W-:Y:S01]  /*d9c0*/  LOP3.LUT R4, R0, 0x16, R3, 0xfe, !PT ;  /* 0x0000001600047812 */ /* 0x000fe200078efe03 */
[----:B------:R3:W-:Y:S01]  /*d9d0*/  @P4 STG.E [R40.64], R20 ;  /* 0x0000001428004986 */ /* 0x0007e2000c101906 */
[C---:B------:R-:W-:Y:S01]  /*d9e0*/  ISETP.LT.AND P3, PT, R2.reuse, c[0x0][0x17c], !P0 ;  /* 0x00005f0002007a0c */ /* 0x040fe20004761270 */
[----:B------:R-:W-:-:S02]  /*d9f0*/  IMAD R12, R2, c[0x0][0x198], RZ ;  /* 0x00006600020c7a24 */ /* 0x000fc400078e02ff */
[----:B------:R4:W-:Y:S01]  /*da00*/  @P1 STG.E [R42.64], R29 ;  /* 0x0000001d2a001986 */ /* 0x0009e2000c101906 */
[----:B-1----:R-:W-:Y:S02]  /*da10*/  LEA R36, P1, R8, R45, 0x2 ;  /* 0x0000002d08247211 */ /* 0x002fe400078210ff */
[----:B------:R-:W-:Y:S02]  /*da20*/  LOP3.LUT R2, R0, 0x18, R3, 0xfe, !PT ;  /* 0x0000001800027812 */ /* 0x000fe400078efe03 */
[C---:B------:R-:W-:Y:S01]  /*da30*/  ISETP.LT.AND P4, PT, R4.reuse, c[0x0][0x17c], !P0 ;  /* 0x00005f0004007a0c */ /* 0x040fe20004781270 */
[----:B------:R-:W-:Y:S01]  /*da40*/  IMAD R4, R4, c[0x0][0x198], RZ ;  /* 0x0000660004047a24 */ /* 0x000fe200078e02ff */
[----:B------:R-:W-:Y:S02]  /*da50*/  LEA.HI.X.SX32 R37, R8, R47, 0x2, P1 ;  /* 0x0000002f08257211 */ /* 0x000fe400008f16ff */
[C---:B------:R-:W-:Y:S01]  /*da60*/  ISETP.LT.AND P1, PT, R2.reuse, c[0x0][0x17c], !P0 ;  /* 0x00005f0002007a0c */ /* 0x040fe20004721270 */
[----:B------:R-:W-:Y:S01]  /*da70*/  IMAD R2, R2, c[0x0][0x198], RZ ;  /* 0x0000660002027a24 */ /* 0x000fe200078e02ff */
[-C--:B------:R-:W-:Y:S01]  /*da80*/  LEA R28, P6, R4, R45.reuse, 0x2 ;  /* 0x0000002d041c7211 */ /* 0x080fe200078c10ff */
[----:B------:R-:W-:Y:S01]  /*da90*/  @P2 STG.E [R36.64], R33 ;  /* 0x0000002124002986 */ /* 0x000fe2000c101906 */
[----:B--2---:R-:W-:-:S02]  /*daa0*/  LEA R38, P5, R12, R45, 0x2 ;  /* 0x0000002d0c267211 */ /* 0x004fc400078a10ff */
[----:B---3--:R-:W-:Y:S02]  /*dab0*/  LEA R40, P2, R2, R45, 0x2 ;  /* 0x0000002d02287211 */ /* 0x008fe400078410ff */
[-C--:B----4-:R-:W-:Y:S02]  /*dac0*/  LEA.HI.X.SX32 R29, R4, R47.reuse, 0x2, P6 ;  /* 0x0000002f041d7211 */ /* 0x090fe400030f16ff */
[--C-:B------:R-:W-:Y:S02]  /*dad0*/  LOP3.LUT R4, R0, 0x1a, R3.reuse, 0xfe, !PT ;  /* 0x0000001a00047812 */ /* 0x100fe400078efe03 */
[-C--:B------:R-:W-:Y:S02]  /*dae0*/  LEA.HI.X.SX32 R39, R12, R47.reuse, 0x2, P5 ;  /* 0x0000002f0c277211 */ /* 0x080fe400028f16ff */
[----:B------:R-:W-:Y:S01]  /*daf0*/  LEA.HI.X.SX32 R41, R2, R47, 0x2, P2 ;  /* 0x0000002f02297211 */ /* 0x000fe200010f16ff */
[----:B------:R-:W-:Y:S01]  /*db00*/  IMAD R16, R4, c[0x0][0x198], RZ ;  /* 0x0000660004107a24 */ /* 0x000fe200078e02ff */
[----:B------:R-:W-:Y:S01]  /*db10*/  LOP3.LUT R2, R0, 0x1c, R3, 0xfe, !PT ;  /* 0x0000001c00027812 */ /* 0x000fe200078efe03 */
[----:B------:R1:W-:Y:S01]  /*db20*/  @P3 STG.E [R38.64], R13 ;  /* 0x0000000d26003986 */ /* 0x0003e2000c101906 */
[----:B------:R-:W-:-:S02]  /*db30*/  ISETP.LT.AND P2, PT, R4, c[0x0][0x17c], !P0 ;  /* 0x00005f0004007a0c */ /* 0x000fc40004741270 */
[--C-:B------:R-:W-:Y:S01]  /*db40*/  LOP3.LUT R4, R0, 0x1e, R3.reuse, 0xfe, !PT ;  /* 0x0000001e00047812 */ /* 0x100fe200078efe03 */
[----:B------:R-:W-:Y:S01]  /*db50*/  @P4 STG.E [R28.64], R9 ;  /* 0x000000091c004986 */ /* 0x000fe2000c101906 */
[----:B------:R-:W-:Y:S01]  /*db60*/  IMAD R20, R2, c[0x0][0x198], RZ ;  /* 0x0000660002147a24 */ /* 0x000fe200078e02ff */
[----:B------:R-:W-:Y:S02]  /*db70*/  LEA R12, P5, R16, R45, 0x2 ;  /* 0x0000002d100c7211 */ /* 0x000fe400078a10ff */
[----:B------:R2:W-:Y:S01]  /*db80*/  @P1 STG.E [R40.64], R5 ;  /* 0x0000000528001986 */ /* 0x0005e2000c101906 */
[----:B------:R-:W-:Y:S01]  /*db90*/  ISETP.LT.AND P1, PT, R2, c[0x0][0x17c], !P0 ;  /* 0x00005f0002007a0c */ /* 0x000fe20004721270 */
[----:B------:R-:W-:Y:S01]  /*dba0*/  IMAD R24, R4, c[0x0][0x198], RZ ;  /* 0x0000660004187a24 */ /* 0x000fe200078e02ff */
[----:B------:R-:W-:Y:S02]  /*dbb0*/  LOP3.LUT R2, R0, 0x20, R3, 0xfe, !PT ;  /* 0x0000002000027812 */ /* 0x000fe400078efe03 */
[----:B-1----:R-:W-:-:S02]  /*dbc0*/  LEA.HI.X.SX32 R13, R16, R47, 0x2, P5 ;  /* 0x0000002f100d7211 */ /* 0x002fc400028f16ff */
[----:B------:R-:W-:Y:S01]  /*dbd0*/  ISETP.LT.AND P3, PT, R4, c[0x0][0x17c], !P0 ;  /* 0x00005f0004007a0c */ /* 0x000fe20004761270 */
[C---:B------:R-:W-:Y:S01]  /*dbe0*/  IMAD R16, R2.reuse, c[0x0][0x198], RZ ;  /* 0x0000660002107a24 */ /* 0x040fe200078e02ff */
[----:B------:R-:W-:Y:S02]  /*dbf0*/  ISETP.LT.AND P5, PT, R2, c[0x0][0x17c], !P0 ;  /* 0x00005f0002007a0c */ /* 0x000fe400047a1270 */
[-C--:B------:R-:W-:Y:S02]  /*dc00*/  LEA R4, P6, R24, R45.reuse, 0x2 ;  /* 0x0000002d18047211 */ /* 0x080fe400078c10ff */
[----:B------:R-:W-:Y:S02]  /*dc10*/  LOP3.LUT R2, R0, 0x22, R3, 0xfe, !PT ;  /* 0x0000002200027812 */ /* 0x000fe400078efe03 */
[----:B------:R-:W-:Y:S01]  /*dc20*/  LEA R8, P4, R20, R45, 0x2 ;  /* 0x0000002d14087211 */ /* 0x000fe200078810ff */
[----:B------:R1:W-:Y:S01]  /*dc30*/  @P2 STG.E [R12.64], R17 ;  /* 0x000000110c002986 */ /* 0x0003e2000c101906 */
[-C--:B--2---:R-:W-:Y:S01]  /*dc40*/  LEA.HI.X.SX32 R5, R24, R47.reuse, 0x2, P6 ;  /* 0x0000002f18057211 */ /* 0x084fe200030f16ff */
[----:B------:R-:W-:Y:S01]  /*dc50*/  IMAD R24, R2, c[0x0][0x198], RZ ;  /* 0x0000660002187a24 */ /* 0x000fe200078e02ff */
[----:B------:R-:W-:-:S02]  /*dc60*/  LEA.HI.X.SX32 R9, R20, R47, 0x2, P4 ;  /* 0x0000002f14097211 */ /* 0x000fc400020f16ff */
[----:B------:R-:W-:Y:S02]  /*dc70*/  LEA R28, P2, R16, R45, 0x2 ;  /* 0x0000002d101c7211 */ /* 0x000fe400078410ff */
[----:B------:R-:W-:Y:S02]  /*dc80*/  ISETP.LT.AND P4, PT, R2, c[0x0][0x17c], !P0 ;  /* 0x00005f0002007a0c */ /* 0x000fe40004781270 */
[----:B------:R-:W-:Y:S02]  /*dc90*/  LEA.HI.X.SX32 R29, R16, R47, 0x2, P2 ;  /* 0x0000002f101d7211 */ /* 0x000fe400010f16ff */
[C-C-:B------:R-:W-:Y:S02]  /*dca0*/  LOP3.LUT R20, R0.reuse, 0x24, R3.reuse, 0xfe, !PT ;  /* 0x0000002400147812 */ /* 0x140fe400078efe03 */
[--C-:B-1----:R-:W-:Y:S02]  /*dcb0*/  LOP3.LUT R17, R0, 0x26, R3.reuse, 0xfe, !PT ;  /* 0x0000002600117812 */ /* 0x102fe400078efe03 */
[----:B------:R-:W-:Y:S01]  /*dcc0*/  LEA R12, P2, R24, R45, 0x2 ;  /* 0x0000002d180c7211 */ /* 0x000fe200078410ff */
[----:B------:R1:W-:Y:S01]  /*dcd0*/  @P1 STG.E [R8.64], R25 ;  /* 0x0000001908001986 */ /* 0x0003e2000c101906 */
[C---:B------:R-:W-:Y:S01]  /*dce0*/  ISETP.LT.AND P1, PT, R20.reuse, c[0x0][0x17c], !P0 ;  /* 0x00005f0014007a0c */ /* 0x040fe20004721270 */
[----:B------:R-:W-:Y:S01]  /*dcf0*/  IMAD R20, R20, c[0x0][0x198], RZ ;  /* 0x0000660014147a24 */ /* 0x000fe200078e02ff */
[----:B------:R-:W-:Y:S01]  /*dd00*/  LEA.HI.X.SX32 R13, R24, R47, 0x2, P2 ;  /* 0x0000002f180d7211 */ /* 0x000fe200010f16ff */
[----:B------:R2:W-:Y:S01]  /*dd10*/  @P3 STG.E [R4.64], R21 ;  /* 0x0000001504003986 */ /* 0x0005e2000c101906 */
[C---:B------:R-:W-:Y:S01]  /*dd20*/  ISETP.LT.AND P3, PT, R17.reuse, c[0x0][0x17c], !P0 ;  /* 0x00005f0011007a0c */ /* 0x040fe20004761270 */
[----:B------:R-:W-:Y:S01]  /*dd30*/  IMAD R17, R17, c[0x0][0x198], RZ ;  /* 0x0000660011117a24 */ /* 0x000fe200078e02ff */
[C-C-:B------:R-:W-:Y:S01]  /*dd40*/  LOP3.LUT R16, R0.reuse, 0x28, R3.reuse, 0xfe, !PT ;  /* 0x0000002800107812 */ /* 0x140fe200078efe03 */
[----:B------:R-:W-:Y:S01]  /*dd50*/  @P5 STG.E [R28.64], R30 ;  /* 0x0000001e1c005986 */ /* 0x000fe2000c101906 */
[----:B------:R-:W-:-:S03]  /*dd60*/  LOP3.LUT R2, R0, 0x2a, R3, 0xfe, !PT ;  /* 0x0000002a00027812 */ /* 0x000fc600078efe03 */
[----:B------:R3:W-:Y:S01]  /*dd70*/  @P4 STG.E [R12.64], R34 ;  /* 0x000000220c004986 */ /* 0x0007e2000c101906 */
[CC--:B-1----:R-:W-:Y:S02]  /*dd80*/  LEA R8, P4, R17.reuse, R45.reuse, 0x2 ;  /* 0x0000002d11087211 */ /* 0x0c2fe400078810ff */
[----:B--2---:R-:W-:Y:S01]  /*dd90*/  LEA R4, P6, R20, R45, 0x2 ;  /* 0x0000002d14047211 */ /* 0x004fe200078c10ff */
[C---:B------:R-:W-:Y:S01]  /*dda0*/  IMAD R21, R16.reuse, c[0x0][0x198], RZ ;  /* 0x0000660010157a24 */ /* 0x040fe200078e02ff */
[----:B------:R-:W-:Y:S01]  /*ddb0*/  ISETP.LT.AND P2, PT, R16, c[0x0][0x17c], !P0 ;  /* 0x00005f0010007a0c */ /* 0x000fe20004741270 */
[----:B------:R-:W-:Y:S01]  /*ddc0*/  IMAD R24, R2, c[0x0][0x198], RZ ;  /* 0x0000660002187a24 */ /* 0x000fe200078e02ff */
[-C--:B------:R-:W-:Y:S02]  /*ddd0*/  LEA.HI.X.SX32 R5, R20, R47.reuse, 0x2, P6 ;  /* 0x0000002f14057211 */ /* 0x080fe400030f16ff */
[----:B------:R-:W-:Y:S02]  /*dde0*/  LEA.HI.X.SX32 R9, R17, R47, 0x2, P4 ;  /* 0x0000002f11097211 */ /* 0x000fe400020f16ff */
[----:B------:R-:W-:-:S02]  /*ddf0*/  LEA R16, P5, R21, R45, 0x2 ;  /* 0x0000002d15107211 */ /* 0x000fc400078a10ff */
[----:B------:R-:W-:Y:S02]  /*de00*/  ISETP.LT.AND P6, PT, R2, c[0x0][0x17c], !P0 ;  /* 0x00005f0002007a0c */ /* 0x000fe400047c1270 */
[--C-:B---3--:R-:W-:Y:S01]  /*de10*/  LOP3.LUT R13, R0, 0x2e, R3.reuse, 0xfe, !PT ;  /* 0x0000002e000d7812 */ /* 0x108fe200078efe03 */
[----:B------:R-:W-:Y:S01]  /*de20*/  @P1 STG.E [R4.64], R14 ;  /* 0x0000000e04001986 */ /* 0x000fe2000c101906 */
[----:B------:R-:W-:Y:S02]  /*de30*/  LEA R20, P4, R24, R45, 0x2 ;  /* 0x0000002d18147211 */ /* 0x000fe400078810ff */
[----:B------:R-:W-:Y:S01]  /*de40*/  LEA.HI.X.SX32 R17, R21, R47, 0x2, P5 ;  /* 0x0000002f15117211 */ /* 0x000fe200028f16ff */
[----:B------:R-:W-:Y:S01]  /*de50*/  @P3 STG.E [R8.64], R10 ;  /* 0x0000000a08003986 */ /* 0x000fe2000c101906 */
[C-C-:B------:R-:W-:Y:S02]  /*de60*/  LOP3.LUT R29, R0.reuse, 0x2c, R3.reuse, 0xfe, !PT ;  /* 0x0000002c001d7812 */ /* 0x140fe400078efe03 */
[----:B------:R-:W-:-:S02]  /*de70*/  LOP3.LUT R2, R0, 0x32, R3, 0xfe, !PT ;  /* 0x0000003200027812 */ /* 0x000fc400078efe03 */
[C---:B------:R-:W-:Y:S01]  /*de80*/  ISETP.LT.AND P3, PT, R13.reuse, c[0x0][0x17c], !P0 ;  /* 0x00005f000d007a0c */ /* 0x040fe20004761270 */
[----:B------:R-:W-:Y:S01]  /*de90*/  IMAD R13, R13, c[0x0][0x198], RZ ;  /* 0x000066000d0d7a24 */ /* 0x000fe200078e02ff */
[----:B------:R-:W-:Y:S01]  /*dea0*/  LEA.HI.X.SX32 R21, R24, R47, 0x2, P4 ;  /* 0x0000002f18157211 */ /* 0x000fe200020f16ff */
[----:B------:R1:W-:Y:S01]  /*deb0*/  @P2 STG.E [R16.64], R6 ;  /* 0x0000000610002986 */ /* 0x0003e2000c101906 */
[C---:B------:R-:W-:Y:S01]  /*dec0*/  ISETP.LT.AND P1, PT, R29.reuse, c[0x0][0x17c], !P0 ;  /* 0x00005f001d007a0c */ /* 0x040fe20004721270 */
[----:B------:R-:W-:Y:S01]  /*ded0*/  IMAD R29, R29, c[0x0][0x198], RZ ;  /* 0x000066001d1d7a24 */ /* 0x000fe200078e02ff */
[--C-:B------:R-:W-:Y:S02]  /*dee0*/  LOP3.LUT R12, R0, 0x30, R3.reuse, 0xfe, !PT ;  /* 0x00000030000c7812 */ /* 0x100fe400078efe03 */
[----:B------:R-:W-:Y:S01]  /*def0*/  ISETP.LT.AND P4, PT, R2, c[0x0][0x17c], !P0 ;  /* 0x00005f0002007a0c */ /* 0x000fe20004781270 */
[----:B------:R-:W-:Y:S01]  /*df00*/  @P6 STG.E [R20.64], R18 ;  /* 0x0000001214006986 */ /* 0x000fe2000c101906 */
[----:B------:R-:W-:-:S02]  /*df10*/  LOP3.LUT R28, R0, 0x34, R3, 0xfe, !PT ;  /* 0x00000034001c7812 */ /* 0x000fc400078efe03 */
[--C-:B------:R-:W-:Y:S01]  /*df20*/  LOP3.LUT R25, R0, 0x36, R3.reuse, 0xfe, !PT ;  /* 0x0000003600197812 */ /* 0x100fe200078efe03 */
[----:B-1----:R-:W-:Y:S01]  /*df30*/  IMAD R16, R2, c[0x0][0x198], RZ ;  /* 0x0000660002107a24 */ /* 0x002fe200078e02ff */
[-C--:B------:R-:W-:Y:S01]  /*df40*/  LEA R2, P5, R13, R45.reuse, 0x2 ;  /* 0x0000002d0d027211 */ /* 0x080fe200078a10ff */
[----:B------:R-:W-:Y:S01]  /*df50*/  IMAD R6, R12, c[0x0][0x198], RZ ;  /* 0x000066000c067a24 */ /* 0x000fe200078e02ff */
[C-C-:B------:R-:W-:Y:S02]  /*df60*/  LOP3.LUT R24, R0.reuse, 0x38, R3.reuse, 0xfe, !PT ;  /* 0x0000003800187812 */ /* 0x140fe400078efe03 */
[C-C-:B------:R-:W-:Y:S02]  /*df70*/  LOP3.LUT R14, R0.reuse, 0x3a, R3.reuse, 0xfe, !PT ;  /* 0x0000003a000e7812 */ /* 0x140fe400078efe03 */
[----:B------:R-:W-:Y:S02]  /*df80*/  LOP3.LUT R10, R0, 0x3c, R3, 0xfe, !PT ;  /* 0x0000003c000a7812 */ /* 0x000fe400078efe03 */
[----:B------:R-:W-:-:S02]  /*df90*/  LEA R4, P6, R29, R45, 0x2 ;  /* 0x0000002d1d047211 */ /* 0x000fc400078c10ff */
[----:B------:R-:W-:Y:S02]  /*dfa0*/  LOP3.LUT R0, R0, 0x3e, R3, 0xfe, !PT ;  /* 0x0000003e00007812 */ /* 0x000fe400078efe03 */
[----:B------:R-:W-:Y:S02]  /*dfb0*/  ISETP.LT.AND P2, PT, R12, c[0x0][0x17c], !P0 ;  /* 0x00005f000c007a0c */ /* 0x000fe40004741270 */
[----:B------:R-:W-:Y:S02]  /*dfc0*/  LEA.HI.X.SX32 R3, R13, R47, 0x2, P5 ;  /* 0x0000002f0d037211 */ /* 0x000fe400028f16ff */
[----:B------:R-:W-:Y:S02]  /*dfd0*/  LEA R12, P5, R16, R45, 0x2 ;  /* 0x0000002d100c7211 */ /* 0x000fe400078a10ff */
[----:B------:R-:W-:Y:S02]  /*dfe0*/  LEA.HI.X.SX32 R5, R29, R47, 0x2, P6 ;  /* 0x0000002f1d057211 */ /* 0x000fe400030f16ff */
[----:B------:R-:W-:-:S02]  /*dff0*/  LEA R8, P6, R6, R45, 0x2 ;  /* 0x0000002d06087211 */ /* 0x000fc400078c10ff */
[-C--:B------:R-:W-:Y:S02]  /*e000*/  LEA.HI.X.SX32 R13, R16, R47.reuse, 0x2, P5 ;  /* 0x0000002f100d7211 */ /* 0x080fe400028f16ff */
[C---:B------:R-:W-:Y:S01]  /*e010*/  ISETP.LT.AND P5, PT, R28.reuse, c[0x0][0x17c], !P0 ;  /* 0x00005f001c007a0c */ /* 0x040fe200047a1270 */
[----:B------:R-:W-:Y:S01]  /*e020*/  IMAD R28, R28, c[0x0][0x198], RZ ;  /* 0x000066001c1c7a24 */ /* 0x000fe200078e02ff */
[----:B------:R-:W-:Y:S01]  /*e030*/  LEA.HI.X.SX32 R9, R6, R47, 0x2, P6 ;  /* 0x0000002f06097211 */ /* 0x000fe200030f16ff */
[----:B------:R-:W-:Y:S01]  /*e040*/  @P1 STG.E [R4.64], R26 ;  /* 0x0000001a04001986 */ /* 0x000fe2000c101906 */
[----:B------:R-:W-:-:S03]  /*e050*/  IMAD R6, R14, c[0x0][0x198], RZ ;  /* 0x000066000e067a24 */ /* 0x000fc600078e02ff */
[----:B------:R1:W-:Y:S01]  /*e060*/  @P3 STG.E [R2.64], R22 ;  /* 0x0000001602003986 */ /* 0x0003e2000c101906 */
[C---:B------:R-:W-:Y:S01]  /*e070*/  ISETP.LT.AND P3, PT, R24.reuse, c[0x0][0x17c], !P0 ;  /* 0x00005f0018007a0c */ /* 0x040fe20004761270 */
[----:B------:R-:W-:Y:S02]  /*e080*/  IMAD R24, R24, c[0x0][0x198], RZ ;  /* 0x0000660018187a24 */ /* 0x000fe400078e02ff */
[----:B------:R2:W-:Y:S04]  /*e090*/  @P2 STG.E [R8.64], R31 ;  /* 0x0000001f08002986 */ /* 0x0005e8000c101906 */
[----:B------:R3:W-:Y:S01]  /*e0a0*/  @P4 STG.E [R12.64], R35 ;  /* 0x000000230c004986 */ /* 0x0007e2000c101906 */
[C---:B------:R-:W-:Y:S02]  /*e0b0*/  ISETP.LT.AND P4, PT, R25.reuse, c[0x0][0x17c], !P0 ;  /* 0x00005f0019007a0c */ /* 0x040fe40004781270 */
[-C--:B-1----:R-:W-:Y:S01]  /*e0c0*/  LEA R2, P1, R28, R45.reuse, 0x2 ;  /* 0x0000002d1c027211 */ /* 0x082fe200078210ff */
[----:B------:R-:W-:Y:S01]  /*e0d0*/  IMAD R25, R25, c[0x0][0x198], RZ ;  /* 0x0000660019197a24 */ /* 0x000fe200078e02ff */
[----:B--2---:R-:W-:-:S02]  /*e0e0*/  LEA R8, P2, R24, R45, 0x2 ;  /* 0x0000002d18087211 */ /* 0x004fc400078410ff */
[----:B------:R-:W-:Y:S02]  /*e0f0*/  LEA.HI.X.SX32 R3, R28, R47, 0x2, P1 ;  /* 0x0000002f1c037211 */ /* 0x000fe400008f16ff */
[----:B---3--:R-:W-:Y:S01]  /*e100*/  LEA R12, P1, R6, R45, 0x2 ;  /* 0x0000002d060c7211 */ /* 0x008fe200078210ff */
[----:B------:R-:W-:Y:S01]  /*e110*/  IMAD R17, R10, c[0x0][0x198], RZ ;  /* 0x000066000a117a24 */ /* 0x000fe200078e02ff */
[----:B------:R-:W-:Y:S02]  /*e120*/  LEA.HI.X.SX32 R9, R24, R47, 0x2, P2 ;  /* 0x0000002f18097211 */ /* 0x000fe400010f16ff */
[----:B------:R-:W-:Y:S02]  /*e130*/  LEA R4, P6, R25, R45, 0x2 ;  /* 0x0000002d19047211 */ /* 0x000fe400078c10ff */
[----:B------:R-:W-:Y:S02]  /*e140*/  ISETP.LT.AND P2, PT, R14, c[0x0][0x17c], !P0 ;  /* 0x00005f000e007a0c */ /* 0x000fe40004741270 */
[----:B------:R-:W-:-:S02]  /*e150*/  LEA.HI.X.SX32 R13, R6, R47, 0x2, P1 ;  /* 0x0000002f060d7211 */ /* 0x000fc400008f16ff */
[----:B------:R-:W-:Y:S02]  /*e160*/  ISETP.LT.AND P1, PT, R10, c[0x0][0x17c], !P0 ;  /* 0x00005f000a007a0c */ /* 0x000fe40004721270 */
[C---:B------:R-:W-:Y:S02]  /*e170*/  ISETP.LT.AND P0, PT, R0.reuse, c[0x0][0x17c], !P0 ;  /* 0x00005f0000007a0c */ /* 0x040fe40004701270 */
[----:B------:R-:W-:Y:S02]  /*e180*/  LEA.HI.X.SX32 R5, R25, R47, 0x2, P6 ;  /* 0x0000002f19057211 */ /* 0x000fe400030f16ff */
[C---:B------:R-:W-:Y:S01]  /*e190*/  LEA R16, P6, R17.reuse, R45, 0x2 ;  /* 0x0000002d11107211 */ /* 0x040fe200078c10ff */
[----:B------:R-:W-:Y:S01]  /*e1a0*/  IMAD R18, R0, c[0x0][0x198], RZ ;  /* 0x0000660000127a24 */ /* 0x000fe200078e02ff */
[----:B------:R1:W-:Y:S02]  /*e1b0*/  @P5 STG.E [R2.64], R15 ;  /* 0x0000000f02005986 */ /* 0x0003e4000c101906 */
[----:B------:R-:W-:-:S02]  /*e1c0*/  LEA.HI.X.SX32 R17, R17, R47, 0x2, P6 ;  /* 0x0000002f11117211 */ /* 0x000fc400030f16ff */
[----:B------:R1:W-:Y:S01]  /*e1d0*/  @P4 STG.E [R4.64], R11 ;  /* 0x0000000b04004986 */ /* 0x0003e2000c101906 */
[----:B------:R-:W-:-:S03]  /*e1e0*/  LEA R20, P6, R18, R45, 0x2 ;  /* 0x0000002d12147211 */ /* 0x000fc600078c10ff */
[----:B------:R1:W-:Y:S04]  /*e1f0*/  @P3 STG.E [R8.64], R7 ;  /* 0x0000000708003986 */ /* 0x0003e8000c101906 */
[----:B------:R1:W-:Y:S01]  /*e200*/  @P2 STG.E [R12.64], R19 ;  /* 0x000000130c002986 */ /* 0x0003e2000c101906 */
[----:B------:R-:W-:-:S03]  /*e210*/  LEA.HI.X.SX32 R21, R18, R47, 0x2, P6 ;  /* 0x0000002f12157211 */ /* 0x000fc600030f16ff */
[----:B------:R1:W-:Y:S01]  /*e220*/  @P1 STG.E [R16.64], R27 ;  /* 0x0000001b10001986 */ /* 0x0003e2000c101906 */
[----:B------:R-:W-:Y:S05]  /*e230*/  @!P0 EXIT ;  /* 0x000000000000894d */ /* 0x000fea0003800000 */
[----:B------:R-:W-:Y:S01]  /*e240*/  STG.E [R20.64], R23 ;  /* 0x0000001714007986 */ /* 0x000fe2000c101906 */
[----:B------:R-:W-:Y:S05]  /*e250*/  EXIT ;  /* 0x000000000000794d */ /* 0x000fea0003800000 */
.L_x_2:
[----:B------:R-:W-:-:S00]  /*e260*/  BRA `(.L_x_2) ;  /* 0xfffffff000007947 */ /* 0x000fc0000383ffff */
[----:B------:R-:W-:-:S00]  /*e270*/  NOP ;  /* 0x0000000000007918 */ /* 0x000fc00000000000 */
        /* <DEDUP_REMOVED lines=8> */
.L_x_3:


//--------------------- .nv.shared.matmul_kernel  --------------------------
	.section	.nv.shared.matmul_kernel,"aw",@nobits
	.sectionflags	@""
	.align	16
